	.target	sm_100a

	.elftype	@"ET_EXEC"


//--------------------- .note.nv.tkinfo           --------------------------
	.section	.note.nv.tkinfo,"",@"SHT_NOTE"
	.sectionflags	@"SHF_NOTE_NV_TKINFO"
	.tkinfo
        /*0018*/ 	.word	0x00000002
        /*0030*/ 	.string	""
        /*0030*/ 	.string	"ptxas"
        /*0030*/ 	.string	"Cuda compilation tools, release 13.0, V13.0.88"
        /*0030*/ 	.string	"Build cuda_13.0.r13.0/compiler.36424714_0"
        /*0030*/ 	.string	"-arch sm_100a -m 64 "



//--------------------- .note.nv.cuinfo           --------------------------
	.section	.note.nv.cuinfo,"",@"SHT_NOTE"
	.sectionflags	@"SHF_NOTE_NV_CUINFO"
        /*0018*/ 	.short	0x0002
        /*001a*/ 	.short	0x0064
        /*001c*/ 	.short	0x0082
	.zero		2


//--------------------- .nv.info                  --------------------------
	.section	.nv.info,"",@"SHT_CUDA_INFO"
	.align	4


	//----- nvinfo : EIATTR_REGCOUNT
	.align		4
        /*0000*/ 	.byte	0x04, 0x2f
        /*0002*/ 	.short	(.L_19 - .L_18)
	.align		4
.L_18:
        /*0004*/ 	.word	index@(_ZN7cutlass13device_kernelINS_4gemm6kernel13GemmUniversalIN4cute5tupleIJiiiiEEENS1_10collective13CollectiveMmaINS1_35MainloopSm100TmaUmmaWarpSpecializedILi4ELi2ELi4ENS5_IJNS4_1CILi2EEENSA_ILi1EEESC_EEEEENS5_IJNSA_ILi128EEENSA_ILi64EEESF_EEENS_10tfloat32_tENS5_IJlSC_lEEESI_SJ_NS4_8TiledMMAINS4_8MMA_AtomIJNS4_23SM100_MMA_TF32_2x1SM_SSISI_SI_fLi128ELi64ELNS4_4UMMA5MajorE0ELSO_0ELNSN_7ScaleInE0ELSP_0EEEEEENS4_6LayoutINS5_IJSC_SC_SC_EEENS5_IJNSA_ILi0EEESU_SU_EEEEENS5_IJNS4_10UnderscoreESX_SX_EEEEENS4_18SM100_TMA_2SM_LOADENS4_14ComposedLayoutINS4_7SwizzleILi3ELi4ELi3EEENS4_18smem_ptr_flag_bitsILi32EEENSS_INS5_IJNSA_ILi8EEENSA_ILi32EEEEEENS5_IJS17_SC_EEEEEEEvNS4_8identityES10_S1B_vS1C_EENS_8epilogue10collective18CollectiveEpilogueINS1E_23Sm100TmaWarpSpecializedILi3ELi2ELi16ELb1ELb0EEEJNS5_IJSG_SG_SF_EEENS5_IJNSS_ISG_SC_EENSS_INS5_IJNSA_ILi16EEESB_EEENS5_IJSC_S17_EEEEEEEESI_SJ_SI_SJ_NS1E_6fusion15FusionCallbacksIS1I_NS1Q_17LinearCombinationISI_fSI_fLNS_15FloatRoundStyleE2EEES1J_S1P_JEEENS4_5SM1004TMEM4LOAD26SM100_TMEM_LOAD_32dp32b16xENS4_13SM90_TMA_LOADENS11_INS12_ILi2ELi4ELi3EEES15_NSS_INS5_IJS16_S1L_EEENS5_IJS1L_SC_EEEEEEENS4_39AutoVectorizingCopyWithAssumedAlignmentILi128EEENS4_14SM90_TMA_STOREES25_S27_S27_EEEvvEEEEvNT_6ParamsE)
        /*0008*/ 	.word	0x0000005f


	//----- nvinfo : EIATTR_FRAME_SIZE
	.align		4
.L_19:
        /*000c*/ 	.byte	0x04, 0x11
        /*000e*/ 	.short	(.L_21 - .L_20)
	.align		4
.L_20:
        /*0010*/ 	.word	index@($__internal_2_$__cuda_sm10x_tcgen05_guardrail_trap_unallocated_columns_being_dealloced)
        /*0014*/ 	.word	0x00000000


	//----- nvinfo : EIATTR_FRAME_SIZE
	.align		4
.L_21:
        /*0018*/ 	.byte	0x04, 0x11
        /*001a*/ 	.short	(.L_23 - .L_22)
	.align		4
.L_22:
        /*001c*/ 	.word	index@($__internal_1_$__cuda_sm10x_tcgen05_guardrail_trap_phase_invalid_during_alloc)
        /*0020*/ 	.word	0x00000000


	//----- nvinfo : EIATTR_FRAME_SIZE
	.align		4
.L_23:
        /*0024*/ 	.byte	0x04, 0x11
        /*0026*/ 	.short	(.L_25 - .L_24)
	.align		4
.L_24:
        /*0028*/ 	.word	index@($__internal_0_$__cuda_sm10x_tcgen05_guardrail_trap_col_being_dealloced_not_returned_by_alloc)
        /*002c*/ 	.word	0x00000000


	//----- nvinfo : EIATTR_FRAME_SIZE
	.align		4
.L_25:
        /*0030*/ 	.byte	0x04, 0x11
        /*0032*/ 	.short	(.L_27 - .L_26)
	.align		4
.L_26:
        /*0034*/ 	.word	index@(_ZN7cutlass13device_kernelINS_4gemm6kernel13GemmUniversalIN4cute5tupleIJiiiiEEENS1_10collective13CollectiveMmaINS1_35MainloopSm100TmaUmmaWarpSpecializedILi4ELi2ELi4ENS5_IJNS4_1CILi2EEENSA_ILi1EEESC_EEEEENS5_IJNSA_ILi128EEENSA_ILi64EEESF_EEENS_10tfloat32_tENS5_IJlSC_lEEESI_SJ_NS4_8TiledMMAINS4_8MMA_AtomIJNS4_23SM100_MMA_TF32_2x1SM_SSISI_SI_fLi128ELi64ELNS4_4UMMA5MajorE0ELSO_0ELNSN_7ScaleInE0ELSP_0EEEEEENS4_6LayoutINS5_IJSC_SC_SC_EEENS5_IJNSA_ILi0EEESU_SU_EEEEENS5_IJNS4_10UnderscoreESX_SX_EEEEENS4_18SM100_TMA_2SM_LOADENS4_14ComposedLayoutINS4_7SwizzleILi3ELi4ELi3EEENS4_18smem_ptr_flag_bitsILi32EEENSS_INS5_IJNSA_ILi8EEENSA_ILi32EEEEEENS5_IJS17_SC_EEEEEEEvNS4_8identityES10_S1B_vS1C_EENS_8epilogue10collective18CollectiveEpilogueINS1E_23Sm100TmaWarpSpecializedILi3ELi2ELi16ELb1ELb0EEEJNS5_IJSG_SG_SF_EEENS5_IJNSS_ISG_SC_EENSS_INS5_IJNSA_ILi16EEESB_EEENS5_IJSC_S17_EEEEEEEESI_SJ_SI_SJ_NS1E_6fusion15FusionCallbacksIS1I_NS1Q_17LinearCombinationISI_fSI_fLNS_15FloatRoundStyleE2EEES1J_S1P_JEEENS4_5SM1004TMEM4LOAD26SM100_TMEM_LOAD_32dp32b16xENS4_13SM90_TMA_LOADENS11_INS12_ILi2ELi4ELi3EEES15_NSS_INS5_IJS16_S1L_EEENS5_IJS1L_SC_EEEEEEENS4_39AutoVectorizingCopyWithAssumedAlignmentILi128EEENS4_14SM90_TMA_STOREES25_S27_S27_EEEvvEEEEvNT_6ParamsE)
        /*0038*/ 	.word	0x00000000


	//----- nvinfo : EIATTR_MIN_STACK_SIZE
	.align		4
.L_27:
        /*003c*/ 	.byte	0x04, 0x12
        /*003e*/ 	.short	(.L_29 - .L_28)
	.align		4
.L_28:
        /*0040*/ 	.word	index@(_ZN7cutlass13device_kernelINS_4gemm6kernel13GemmUniversalIN4cute5tupleIJiiiiEEENS1_10collective13CollectiveMmaINS1_35MainloopSm100TmaUmmaWarpSpecializedILi4ELi2ELi4ENS5_IJNS4_1CILi2EEENSA_ILi1EEESC_EEEEENS5_IJNSA_ILi128EEENSA_ILi64EEESF_EEENS_10tfloat32_tENS5_IJlSC_lEEESI_SJ_NS4_8TiledMMAINS4_8MMA_AtomIJNS4_23SM100_MMA_TF32_2x1SM_SSISI_SI_fLi128ELi64ELNS4_4UMMA5MajorE0ELSO_0ELNSN_7ScaleInE0ELSP_0EEEEEENS4_6LayoutINS5_IJSC_SC_SC_EEENS5_IJNSA_ILi0EEESU_SU_EEEEENS5_IJNS4_10UnderscoreESX_SX_EEEEENS4_18SM100_TMA_2SM_LOADENS4_14ComposedLayoutINS4_7SwizzleILi3ELi4ELi3EEENS4_18smem_ptr_flag_bitsILi32EEENSS_INS5_IJNSA_ILi8EEENSA_ILi32EEEEEENS5_IJS17_SC_EEEEEEEvNS4_8identityES10_S1B_vS1C_EENS_8epilogue10collective18CollectiveEpilogueINS1E_23Sm100TmaWarpSpecializedILi3ELi2ELi16ELb1ELb0EEEJNS5_IJSG_SG_SF_EEENS5_IJNSS_ISG_SC_EENSS_INS5_IJNSA_ILi16EEESB_EEENS5_IJSC_S17_EEEEEEEESI_SJ_SI_SJ_NS1E_6fusion15FusionCallbacksIS1I_NS1Q_17LinearCombinationISI_fSI_fLNS_15FloatRoundStyleE2EEES1J_S1P_JEEENS4_5SM1004TMEM4LOAD26SM100_TMEM_LOAD_32dp32b16xENS4_13SM90_TMA_LOADENS11_INS12_ILi2ELi4ELi3EEES15_NSS_INS5_IJS16_S1L_EEENS5_IJS1L_SC_EEEEEEENS4_39AutoVectorizingCopyWithAssumedAlignmentILi128EEENS4_14SM90_TMA_STOREES25_S27_S27_EEEvvEEEEvNT_6ParamsE)
        /*0044*/ 	.word	0x00000000
.L_29:


//--------------------- .nv.compat                --------------------------
	.section	.nv.compat,"",@"SHT_CUDA_COMPAT_INFO"
	.align	4
        /*0000*/ 	.byte	0x02, 0x09, 0x01, 0x00, 0x02, 0x02, 0x02, 0x00, 0x02, 0x05, 0x05, 0x00, 0x03, 0x07, 0x01, 0x01
        /*0010*/ 	.byte	0x02, 0x03, 0x01, 0x00, 0x02, 0x06, 0x01, 0x00, 0x04, 0x0b, 0x08, 0x00, 0x09, 0x00, 0x00, 0x00
        /*0020*/ 	.byte	0x00, 0x00, 0x00, 0x00


//--------------------- .nv.info._ZN7cutlass13device_kernelINS_4gemm6kernel13GemmUniversalIN4cute5tupleIJiiiiEEENS1_10collective13CollectiveMmaINS1_35MainloopSm100TmaUmmaWarpSpecializedILi4ELi2ELi4ENS5_IJNS4_1CILi2EEENSA_ILi1EEESC_EEEEENS5_IJNSA_ILi128EEENSA_ILi64EEESF_EEENS_10tfloat32_tENS5_IJlSC_lEEESI_SJ_NS4_8TiledMMAINS4_8MMA_AtomIJNS4_23SM100_MMA_TF32_2x1SM_SSISI_SI_fLi128ELi64ELNS4_4UMMA5MajorE0ELSO_0ELNSN_7ScaleInE0ELSP_0EEEEEENS4_6LayoutINS5_IJSC_SC_SC_EEENS5_IJNSA_ILi0EEESU_SU_EEEEENS5_IJNS4_10UnderscoreESX_SX_EEEEENS4_18SM100_TMA_2SM_LOADENS4_14ComposedLayoutINS4_7SwizzleILi3ELi4ELi3EEENS4_18smem_ptr_flag_bitsILi32EEENSS_INS5_IJNSA_ILi8EEENSA_ILi32EEEEEENS5_IJS17_SC_EEEEEEEvNS4_8identityES10_S1B_vS1C_EENS_8epilogue10collective18CollectiveEpilogueINS1E_23Sm100TmaWarpSpecializedILi3ELi2ELi16ELb1ELb0EEEJNS5_IJSG_SG_SF_EEENS5_IJNSS_ISG_SC_EENSS_INS5_IJNSA_ILi16EEESB_EEENS5_IJSC_S17_EEEEEEEESI_SJ_SI_SJ_NS1E_6fusion15FusionCallbacksIS1I_NS1Q_17LinearCombinationISI_fSI_fLNS_15FloatRoundStyleE2EEES1J_S1P_JEEENS4_5SM1004TMEM4LOAD26SM100_TMEM_LOAD_32dp32b16xENS4_13SM90_TMA_LOADENS11_INS12_ILi2ELi4ELi3EEES15_NSS_INS5_IJS16_S1L_EEENS5_IJS1L_SC_EEEEEEENS4_39AutoVectorizingCopyWithAssumedAlignmentILi128EEENS4_14SM90_TMA_STOREES25_S27_S27_EEEvvEEEEvNT_6ParamsE --------------------------
	.section	.nv.info._ZN7cutlass13device_kernelINS_4gemm6kernel13GemmUniversalIN4cute5tupleIJiiiiEEENS1_10collective13CollectiveMmaINS1_35MainloopSm100TmaUmmaWarpSpecializedILi4ELi2ELi4ENS5_IJNS4_1CILi2EEENSA_ILi1EEESC_EEEEENS5_IJNSA_ILi128EEENSA_ILi64EEESF_EEENS_10tfloat32_tENS5_IJlSC_lEEESI_SJ_NS4_8TiledMMAINS4_8MMA_AtomIJNS4_23SM100_MMA_TF32_2x1SM_SSISI_SI_fLi128ELi64ELNS4_4UMMA5MajorE0ELSO_0ELNSN_7ScaleInE0ELSP_0EEEEEENS4_6LayoutINS5_IJSC_SC_SC_EEENS5_IJNSA_ILi0EEESU_SU_EEEEENS5_IJNS4_10UnderscoreESX_SX_EEEEENS4_18SM100_TMA_2SM_LOADENS4_14ComposedLayoutINS4_7SwizzleILi3ELi4ELi3EEENS4_18smem_ptr_flag_bitsILi32EEENSS_INS5_IJNSA_ILi8EEENSA_ILi32EEEEEENS5_IJS17_SC_EEEEEEEvNS4_8identityES10_S1B_vS1C_EENS_8epilogue10collective18CollectiveEpilogueINS1E_23Sm100TmaWarpSpecializedILi3ELi2ELi16ELb1ELb0EEEJNS5_IJSG_SG_SF_EEENS5_IJNSS_ISG_SC_EENSS_INS5_IJNSA_ILi16EEESB_EEENS5_IJSC_S17_EEEEEEEESI_SJ_SI_SJ_NS1E_6fusion15FusionCallbacksIS1I_NS1Q_17LinearCombinationISI_fSI_fLNS_15FloatRoundStyleE2EEES1J_S1P_JEEENS4_5SM1004TMEM4LOAD26SM100_TMEM_LOAD_32dp32b16xENS4_13SM90_TMA_LOADENS11_INS12_ILi2ELi4ELi3EEES15_NSS_INS5_IJS16_S1L_EEENS5_IJS1L_SC_EEEEEEENS4_39AutoVectorizingCopyWithAssumedAlignmentILi128EEENS4_14SM90_TMA_STOREES25_S27_S27_EEEvvEEEEvNT_6ParamsE,"",@"SHT_CUDA_INFO"
	.sectionflags	@""
	.align	4


	//----- nvinfo : EIATTR_CUDA_API_VERSION
	.align		4
        /*0000*/ 	.byte	0x04, 0x37
        /*0002*/ 	.short	(.L_31 - .L_30)
.L_30:
        /*0004*/ 	.word	0x00000082


	//----- nvinfo : EIATTR_KPARAM_INFO
	.align		4
.L_31:
        /*0008*/ 	.byte	0x04, 0x17
        /*000a*/ 	.short	(.L_33 - .L_32)
.L_32:
        /*000c*/ 	.word	0x00000000
        /*0010*/ 	.short	0x0000
        /*0012*/ 	.short	0x0000
        /*0014*/ 	.byte	0x00, 0xf0, 0x01, 0x20


	//----- nvinfo : EIATTR_AT_ENTRY_FRAGMENTS
	.align		4
.L_33:
        /*0018*/ 	.byte	0x04, 0x4f
        /*001a*/ 	.short	(.L_35 - .L_34)


	//   ....[0]....
.L_34:
        /*001c*/ 	.word	0x00000007


	//----- nvinfo : EIATTR_RESERVED_SMEM_USED
	.align		4
.L_35:
        /*0020*/ 	.byte	0x01, 0x41
	.zero		2


	//----- nvinfo : EIATTR_SPARSE_MMA_MASK
	.align		4
        /*0024*/ 	.byte	0x03, 0x50
        /*0026*/ 	.short	0x0000


	//----- nvinfo : EIATTR_TCGEN05_2CTA_USED
	.align		4
        /*0028*/ 	.byte	0x01, 0x52
	.zero		2


	//----- nvinfo : EIATTR_MAXREG_COUNT
	.align		4
        /*002c*/ 	.byte	0x03, 0x1b
        /*002e*/ 	.short	0x00ff


	//----- nvinfo : EIATTR_NUM_BARRIERS
	.align		4
        /*0030*/ 	.byte	0x02, 0x4c
        /*0032*/ 	.byte	0x07
	.zero		1


	//----- nvinfo : EIATTR_EXTERNS
	.align		4
        /*0034*/ 	.byte	0x04, 0x0f
        /*0036*/ 	.short	(.L_37 - .L_36)


	//   ....[0]....
	.align		4
.L_36:
        /*0038*/ 	.word	index@(__assertfail)


	//----- nvinfo : EIATTR_MERCURY_ISA_VERSION
	.align		4
.L_37:
        /*003c*/ 	.byte	0x03, 0x5f
        /*003e*/ 	.short	0x0101


	//----- nvinfo : EIATTR_INT_WARP_WIDE_INSTR_OFFSETS
	.align		4
        /*0040*/ 	.byte	0x04, 0x31
        /*0042*/ 	.short	(.L_39 - .L_38)


	//   ....[0]....
.L_38:
        /*0044*/ 	.word	0x00000d20


	//   ....[1]....
        /*0048*/ 	.word	0x00000dc0


	//   ....[2]....
        /*004c*/ 	.word	0x000025c0


	//   ....[3]....
        /*0050*/ 	.word	0x00004a70


	//   ....[4]....
        /*0054*/ 	.word	0x00004aa0


	//   ....[5]....
        /*0058*/ 	.word	0x00004ac0


	//   ....[6]....
        /*005c*/ 	.word	0x000053c0


	//   ....[7]....
        /*0060*/ 	.word	0x00005460


	//   ....[8]....
        /*0064*/ 	.word	0x00005510


	//   ....[9]....
        /*0068*/ 	.word	0x00005710


	//   ....[10]....
        /*006c*/ 	.word	0x000057c0


	//   ....[11]....
        /*0070*/ 	.word	0x000058d0


	//----- nvinfo : EIATTR_COOP_GROUP_MASK_REGIDS
	.align		4
.L_39:
        /*0074*/ 	.byte	0x04, 0x29
        /*0076*/ 	.short	(.L_41 - .L_40)


	//   ....[0]....
.L_40:
        /*0078*/ 	.word	0xffffffff


	//   ....[1]....
        /*007c*/ 	.word	0xffffffff


	//   ....[2]....
        /*0080*/ 	.word	0xffffffff


	//   ....[3]....
        /*0084*/ 	.word	0xffffffff


	//   ....[4]....
        /*0088*/ 	.word	0xffffffff


	//   ....[5]....
        /*008c*/ 	.word	0xffffffff


	//   ....[6]....
        /*0090*/ 	.word	0xffffffff


	//   ....[7]....
        /*0094*/ 	.word	0xffffffff


	//   ....[8]....
        /*0098*/ 	.word	0xffffffff


	//   ....[9]....
        /*009c*/ 	.word	0xffffffff


	//   ....[10]....
        /*00a0*/ 	.word	0xffffffff


	//   ....[11]....
        /*00a4*/ 	.word	0xffffffff


	//   ....[12]....
        /*00a8*/ 	.word	0xffffffff


	//   ....[13]....
        /*00ac*/ 	.word	0xffffffff


	//----- nvinfo : EIATTR_COOP_GROUP_INSTR_OFFSETS
	.align		4
.L_41:
        /*00b0*/ 	.byte	0x04, 0x28
        /*00b2*/ 	.short	(.L_43 - .L_42)


	//   ....[0]....
.L_42:
        /*00b4*/ 	.word	0x000000e0


	//   ....[1]....
        /*00b8*/ 	.word	0x00000520


	//   ....[2]....
        /*00bc*/ 	.word	0x000006b0


	//   ....[3]....
        /*00c0*/ 	.word	0x00000820


	//   ....[4]....
        /*00c4*/ 	.word	0x00000910


	//   ....[5]....
        /*00c8*/ 	.word	0x00000a70


	//   ....[6]....
        /*00cc*/ 	.word	0x00000c00


	//   ....[7]....
        /*00d0*/ 	.word	0x00000e40


	//   ....[8]....
        /*00d4*/ 	.word	0x000024a0


	//   ....[9]....
        /*00d8*/ 	.word	0x00003280


	//   ....[10]....
        /*00dc*/ 	.word	0x00003790


	//   ....[11]....
        /*00e0*/ 	.word	0x00003a30


	//   ....[12]....
        /*00e4*/ 	.word	0x00004960


	//   ....[13]....
        /*00e8*/ 	.word	0x00004b80


	//----- nvinfo : EIATTR_VRC_CTA_INIT_COUNT
	.align		4
.L_43:
        /*00ec*/ 	.byte	0x02, 0x4a
        /*00ee*/ 	.byte	0x80
	.zero		1


	//----- nvinfo : EIATTR_SYSCALL_OFFSETS
	.align		4
        /*00f0*/ 	.byte	0x04, 0x46
        /*00f2*/ 	.short	(.L_45 - .L_44)


	//   ....[0]....
.L_44:
        /*00f4*/ 	.word	0x000064c0


	//   ....[1]....
        /*00f8*/ 	.word	0x000065b0


	//   ....[2]....
        /*00fc*/ 	.word	0x00006df0


	//   ....[3]....
        /*0100*/ 	.word	0x00007800


	//----- nvinfo : EIATTR_MBARRIER_INSTR_OFFSETS
	.align		4
.L_45:
        /*0104*/ 	.byte	0x04, 0x39
        /*0106*/ 	.short	(.L_47 - .L_46)


	//   ....[0]....
.L_46:
        /*0108*/ 	.word	0x00000620
        /*010c*/ 	.word	0x000000ff
        /*0110*/ 	.word	0x00000000
        /*0114*/ 	.short	0x0100
        /*0116*/ 	.byte	0x04
	.zero		1


	//   ....[1]....
        /*0118*/ 	.word	0x00000630
        /*011c*/ 	.word	0x000000ff
        /*0120*/ 	.word	0x00000020
        /*0124*/ 	.short	0x0100
        /*0126*/ 	.byte	0x04
	.zero		1


	//   ....[2]....
        /*0128*/ 	.word	0x00000640
        /*012c*/ 	.word	0x000000ff
        /*0130*/ 	.word	0x00000008
        /*0134*/ 	.short	0x0100
        /*0136*/ 	.byte	0x04
	.zero		1


	//   ....[3]....
        /*0138*/ 	.word	0x00000650
        /*013c*/ 	.word	0x000000ff
        /*0140*/ 	.word	0x00000028
        /*0144*/ 	.short	0x0100
        /*0146*/ 	.byte	0x04
	.zero		1


	//   ....[4]....
        /*0148*/ 	.word	0x00000660
        /*014c*/ 	.word	0x000000ff
        /*0150*/ 	.word	0x00000010
        /*0154*/ 	.short	0x0100
        /*0156*/ 	.byte	0x04
	.zero		1


	//   ....[5]....
        /*0158*/ 	.word	0x00000670
        /*015c*/ 	.word	0x000000ff
        /*0160*/ 	.word	0x00000030
        /*0164*/ 	.short	0x0100
        /*0166*/ 	.byte	0x04
	.zero		1


	//   ....[6]....
        /*0168*/ 	.word	0x00000680
        /*016c*/ 	.word	0x000000ff
        /*0170*/ 	.word	0x00000018
        /*0174*/ 	.short	0x0100
        /*0176*/ 	.byte	0x04
	.zero		1


	//   ....[7]....
        /*0178*/ 	.word	0x00000690
        /*017c*/ 	.word	0x000000ff
        /*0180*/ 	.word	0x00000038
        /*0184*/ 	.short	0x0100
        /*0186*/ 	.byte	0x04
	.zero		1


	//   ....[8]....
        /*0188*/ 	.word	0x000007b0
        /*018c*/ 	.word	0x000000ff
        /*0190*/ 	.word	0x00000040
        /*0194*/ 	.short	0x0100
        /*0196*/ 	.byte	0x04
	.zero		1


	//   ....[9]....
        /*0198*/ 	.word	0x000007c0
        /*019c*/ 	.word	0x000000ff
        /*01a0*/ 	.word	0x00000058
        /*01a4*/ 	.short	0x0100
        /*01a6*/ 	.byte	0x04
	.zero		1


	//   ....[10]....
        /*01a8*/ 	.word	0x000007d0
        /*01ac*/ 	.word	0x000000ff
        /*01b0*/ 	.word	0x00000048
        /*01b4*/ 	.short	0x0100
        /*01b6*/ 	.byte	0x04
	.zero		1


	//   ....[11]....
        /*01b8*/ 	.word	0x000007e0
        /*01bc*/ 	.word	0x000000ff
        /*01c0*/ 	.word	0x00000060
        /*01c4*/ 	.short	0x0100
        /*01c6*/ 	.byte	0x04
	.zero		1


	//   ....[12]....
        /*01c8*/ 	.word	0x000007f0
        /*01cc*/ 	.word	0x000000ff
        /*01d0*/ 	.word	0x00000050
        /*01d4*/ 	.short	0x0100
        /*01d6*/ 	.byte	0x04
	.zero		1


	//   ....[13]....
        /*01d8*/ 	.word	0x00000800
        /*01dc*/ 	.word	0x000000ff
        /*01e0*/ 	.word	0x00000068
        /*01e4*/ 	.short	0x0100
        /*01e6*/ 	.byte	0x04
	.zero		1


	//   ....[14]....
        /*01e8*/ 	.word	0x000008e0
        /*01ec*/ 	.word	0x000000ff
        /*01f0*/ 	.word	0x00000070
        /*01f4*/ 	.short	0x0100
        /*01f6*/ 	.byte	0x06
	.zero		1


	//   ....[15]....
        /*01f8*/ 	.word	0x000008f0
        /*01fc*/ 	.word	0x000000ff
        /*0200*/ 	.word	0x00000078
        /*0204*/ 	.short	0x0100
        /*0206*/ 	.byte	0x06
	.zero		1


	//   ....[16]....
        /*0208*/ 	.word	0x00000a20
        /*020c*/ 	.word	0x000000ff
        /*0210*/ 	.word	0x00000080
        /*0214*/ 	.short	0x0100
        /*0216*/ 	.byte	0x06
	.zero		1


	//   ....[17]....
        /*0218*/ 	.word	0x00000a30
        /*021c*/ 	.word	0x000000ff
        /*0220*/ 	.word	0x00000090
        /*0224*/ 	.short	0x0100
        /*0226*/ 	.byte	0x06
	.zero		1


	//   ....[18]....
        /*0228*/ 	.word	0x00000a40
        /*022c*/ 	.word	0x000000ff
        /*0230*/ 	.word	0x00000088
        /*0234*/ 	.short	0x0100
        /*0236*/ 	.byte	0x06
	.zero		1


	//   ....[19]....
        /*0238*/ 	.word	0x00000a50
        /*023c*/ 	.word	0x000000ff
        /*0240*/ 	.word	0x00000098
        /*0244*/ 	.short	0x0100
        /*0246*/ 	.byte	0x06
	.zero		1


	//   ....[20]....
        /*0248*/ 	.word	0x00000b70
        /*024c*/ 	.word	0x000000ff
        /*0250*/ 	.word	0x000000a0
        /*0254*/ 	.short	0x0100
        /*0256*/ 	.byte	0x04
	.zero		1


	//   ....[21]....
        /*0258*/ 	.word	0x00000b80
        /*025c*/ 	.word	0x000000ff
        /*0260*/ 	.word	0x000000c0
        /*0264*/ 	.short	0x0100
        /*0266*/ 	.byte	0x04
	.zero		1


	//   ....[22]....
        /*0268*/ 	.word	0x00000b90
        /*026c*/ 	.word	0x000000ff
        /*0270*/ 	.word	0x000000a8
        /*0274*/ 	.short	0x0100
        /*0276*/ 	.byte	0x04
	.zero		1


	//   ....[23]....
        /*0278*/ 	.word	0x00000ba0
        /*027c*/ 	.word	0x000000ff
        /*0280*/ 	.word	0x000000c8
        /*0284*/ 	.short	0x0100
        /*0286*/ 	.byte	0x04
	.zero		1


	//   ....[24]....
        /*0288*/ 	.word	0x00000bb0
        /*028c*/ 	.word	0x000000ff
        /*0290*/ 	.word	0x000000b0
        /*0294*/ 	.short	0x0100
        /*0296*/ 	.byte	0x04
	.zero		1


	//   ....[25]....
        /*0298*/ 	.word	0x00000bc0
        /*029c*/ 	.word	0x000000ff
        /*02a0*/ 	.word	0x000000d0
        /*02a4*/ 	.short	0x0100
        /*02a6*/ 	.byte	0x04
	.zero		1


	//   ....[26]....
        /*02a8*/ 	.word	0x00000bd0
        /*02ac*/ 	.word	0x000000ff
        /*02b0*/ 	.word	0x000000b8
        /*02b4*/ 	.short	0x0100
        /*02b6*/ 	.byte	0x04
	.zero		1


	//   ....[27]....
        /*02b8*/ 	.word	0x00000be0
        /*02bc*/ 	.word	0x000000ff
        /*02c0*/ 	.word	0x000000d8
        /*02c4*/ 	.short	0x0100
        /*02c6*/ 	.byte	0x04
	.zero		1


	//   ....[28]....
        /*02c8*/ 	.word	0x00000cd0
        /*02cc*/ 	.word	0x000000ff
        /*02d0*/ 	.word	0x000000e0
        /*02d4*/ 	.short	0x0100
        /*02d6*/ 	.byte	0x04
	.zero		1


	//   ....[29]....
        /*02d8*/ 	.word	0x00000ce0
        /*02dc*/ 	.word	0x000000ff
        /*02e0*/ 	.word	0x000000f0
        /*02e4*/ 	.short	0x0100
        /*02e6*/ 	.byte	0x04
	.zero		1


	//   ....[30]....
        /*02e8*/ 	.word	0x00000cf0
        /*02ec*/ 	.word	0x000000ff
        /*02f0*/ 	.word	0x000000e8
        /*02f4*/ 	.short	0x0100
        /*02f6*/ 	.byte	0x04
	.zero		1


	//   ....[31]....
        /*02f8*/ 	.word	0x00000d00
        /*02fc*/ 	.word	0x000000ff
        /*0300*/ 	.word	0x000000f8
        /*0304*/ 	.short	0x0100
        /*0306*/ 	.byte	0x04
	.zero		1


	//   ....[32]....
        /*0308*/ 	.word	0x00000df0
        /*030c*/ 	.word	0x000000ff
        /*0310*/ 	.word	0x00000100
        /*0314*/ 	.short	0x0100
        /*0316*/ 	.byte	0x06
	.zero		1


	//   ....[33]....
        /*0318*/ 	.word	0x00001800
        /*031c*/ 	.word	0x00000002
        /*0320*/ 	.word	0x000000f0
        /*0324*/ 	.short	0x010a
        /*0326*/ 	.byte	0xff
	.zero		1


	//   ....[34]....
        /*0328*/ 	.word	0x00001830
        /*032c*/ 	.word	0x00000002
        /*0330*/ 	.word	0x000000e0
        /*0334*/ 	.short	0x0101
        /*0336*/ 	.byte	0xff
	.zero		1


	//   ....[35]....
        /*0338*/ 	.word	0x00001910
        /*033c*/ 	.word	0x000000ff
        /*0340*/ 	.word	0x00000020
        /*0344*/ 	.short	0x010a
        /*0346*/ 	.byte	0x04
	.zero		1


	//   ....[36]....
        /*0348*/ 	.word	0x00001a00
        /*034c*/ 	.word	0x000000ff
        /*0350*/ 	.word	0x00000020
        /*0354*/ 	.short	0x010a
        /*0356*/ 	.byte	0x07
	.zero		1


	//   ....[37]....
        /*0358*/ 	.word	0x00001b60
        /*035c*/ 	.word	0x000000ff
        /*0360*/ 	.word	0x00000020
        /*0364*/ 	.short	0x010a
        /*0366*/ 	.byte	0x04
	.zero		1


	//   ....[38]....
        /*0368*/ 	.word	0x00001f10
        /*036c*/ 	.word	0x000000ff
        /*0370*/ 	.word	0x00000078
        /*0374*/ 	.short	0x0101
        /*0376*/ 	.byte	0x15
	.zero		1


	//   ....[39]....
        /*0378*/ 	.word	0x00001f30
        /*037c*/ 	.word	0x000000ff
        /*0380*/ 	.word	0x00000020
        /*0384*/ 	.short	0x010a
        /*0386*/ 	.byte	0x04
	.zero		1


	//   ....[40]....
        /*0388*/ 	.word	0x00001fb0
        /*038c*/ 	.word	0x000000ff
        /*0390*/ 	.word	0x00000020
        /*0394*/ 	.short	0x010a
        /*0396*/ 	.byte	0x07
	.zero		1


	//   ....[41]....
        /*0398*/ 	.word	0x000020f0
        /*039c*/ 	.word	0x000000ff
        /*03a0*/ 	.word	0x00000020
        /*03a4*/ 	.short	0x010a
        /*03a6*/ 	.byte	0x04
	.zero		1


	//   ....[42]....
        /*03a8*/ 	.word	0x000024d0
        /*03ac*/ 	.word	0x00000002
        /*03b0*/ 	.word	0x00000080
        /*03b4*/ 	.short	0x010a
        /*03b6*/ 	.byte	0xff
	.zero		1


	//   ....[43]....
        /*03b8*/ 	.word	0x00002590
        /*03bc*/ 	.word	0x00000002
        /*03c0*/ 	.word	0x00000000
        /*03c4*/ 	.short	0x0101
        /*03c6*/ 	.byte	0xff
	.zero		1


	//   ....[44]....
        /*03c8*/ 	.word	0x00002af0
        /*03cc*/ 	.word	0x000000ff
        /*03d0*/ 	.word	0x00000000
        /*03d4*/ 	.short	0x010a
        /*03d6*/ 	.byte	0x04
	.zero		1


	//   ....[45]....
        /*03d8*/ 	.word	0x00002b80
        /*03dc*/ 	.word	0x000000ff
        /*03e0*/ 	.word	0x00000000
        /*03e4*/ 	.short	0x010a
        /*03e6*/ 	.byte	0x05
	.zero		1


	//   ....[46]....
        /*03e8*/ 	.word	0x00002c10
        /*03ec*/ 	.word	0x000000ff
        /*03f0*/ 	.word	0x00000000
        /*03f4*/ 	.short	0x010a
        /*03f6*/ 	.byte	0x05
	.zero		1


	//   ....[47]....
        /*03f8*/ 	.word	0x00002cb0
        /*03fc*/ 	.word	0x00000000
        /*0400*/ 	.word	0x00000000
        /*0404*/ 	.short	0x010a
        /*0406*/ 	.byte	0xff
	.zero		1


	//   ....[48]....
        /*0408*/ 	.word	0x00002de0
        /*040c*/ 	.word	0x00000000
        /*0410*/ 	.word	0x000000e0
        /*0414*/ 	.short	0x010a
        /*0416*/ 	.byte	0xff
	.zero		1


	//   ....[49]....
        /*0418*/ 	.word	0x00002e50
        /*041c*/ 	.word	0x00000000
        /*0420*/ 	.word	0x00000000
        /*0424*/ 	.short	0x0101
        /*0426*/ 	.byte	0xff
	.zero		1


	//   ....[50]....
        /*0428*/ 	.word	0x00002e70
        /*042c*/ 	.word	0x000000ff
        /*0430*/ 	.word	0x00000090
        /*0434*/ 	.short	0x010a
        /*0436*/ 	.byte	0x04
	.zero		1


	//   ....[51]....
        /*0438*/ 	.word	0x00002f90
        /*043c*/ 	.word	0x00000000
        /*0440*/ 	.word	0x00000080
        /*0444*/ 	.short	0x010a
        /*0446*/ 	.byte	0xff
	.zero		1


	//   ....[52]....
        /*0448*/ 	.word	0x00003090
        /*044c*/ 	.word	0x00000000
        /*0450*/ 	.word	0x00000000
        /*0454*/ 	.short	0x0101
        /*0456*/ 	.byte	0xff
	.zero		1


	//   ....[53]....
        /*0458*/ 	.word	0x00003120
        /*045c*/ 	.word	0x000000ff
        /*0460*/ 	.word	0x00000090
        /*0464*/ 	.short	0x0106
        /*0466*/ 	.byte	0x04
	.zero		1


	//   ....[54]....
        /*0468*/ 	.word	0x00003140
        /*046c*/ 	.word	0x000000ff
        /*0470*/ 	.word	0x00000090
        /*0474*/ 	.short	0x010a
        /*0476*/ 	.byte	0x04
	.zero		1


	//   ....[55]....
        /*0478*/ 	.word	0x000031d0
        /*047c*/ 	.word	0x000000ff
        /*0480*/ 	.word	0x00000090
        /*0484*/ 	.short	0x0106
        /*0486*/ 	.byte	0x07
	.zero		1


	//   ....[56]....
        /*0488*/ 	.word	0x00003210
        /*048c*/ 	.word	0x00000000
        /*0490*/ 	.word	0x00000090
        /*0494*/ 	.short	0x010a
        /*0496*/ 	.byte	0xff
	.zero		1


	//   ....[57]....
        /*0498*/ 	.word	0x00003470
        /*049c*/ 	.word	0x000000ff
        /*04a0*/ 	.word	0x00000008
        /*04a4*/ 	.short	0x010a
        /*04a6*/ 	.byte	0x05
	.zero		1


	//   ....[58]....
        /*04a8*/ 	.word	0x00003490
        /*04ac*/ 	.word	0x000000ff
        /*04b0*/ 	.word	0x00000008
        /*04b4*/ 	.short	0x010a
        /*04b6*/ 	.byte	0x05
	.zero		1


	//   ....[59]....
        /*04b8*/ 	.word	0x00003630
        /*04bc*/ 	.word	0x000000ff
        /*04c0*/ 	.word	0x00000008
        /*04c4*/ 	.short	0x010a
        /*04c6*/ 	.byte	0x05
	.zero		1


	//   ....[60]....
        /*04c8*/ 	.word	0x00003650
        /*04cc*/ 	.word	0x000000ff
        /*04d0*/ 	.word	0x00000008
        /*04d4*/ 	.short	0x010a
        /*04d6*/ 	.byte	0x05
	.zero		1


	//   ....[61]....
        /*04d8*/ 	.word	0x00003720
        /*04dc*/ 	.word	0x000000ff
        /*04e0*/ 	.word	0x00000000
        /*04e4*/ 	.short	0x0101
        /*04e6*/ 	.byte	0x04
	.zero		1


	//   ....[62]....
        /*04e8*/ 	.word	0x00003ae0
        /*04ec*/ 	.word	0x00000000
        /*04f0*/ 	.word	0x00000080
        /*04f4*/ 	.short	0x010a
        /*04f6*/ 	.byte	0xff
	.zero		1


	//   ....[63]....
        /*04f8*/ 	.word	0x00003ba0
        /*04fc*/ 	.word	0x00000000
        /*0500*/ 	.word	0x00000000
        /*0504*/ 	.short	0x0101
        /*0506*/ 	.byte	0xff
	.zero		1


	//   ....[64]....
        /*0508*/ 	.word	0x00003c90
        /*050c*/ 	.word	0x000000ff
        /*0510*/ 	.word	0x00000000
        /*0514*/ 	.short	0x010a
        /*0516*/ 	.byte	0x04
	.zero		1


	//   ....[65]....
        /*0518*/ 	.word	0x00003ca0
        /*051c*/ 	.word	0x000000ff
        /*0520*/ 	.word	0x000000c0
        /*0524*/ 	.short	0x010a
        /*0526*/ 	.byte	0x07
	.zero		1


	//   ....[66]....
        /*0528*/ 	.word	0x00003d60
        /*052c*/ 	.word	0x000000ff
        /*0530*/ 	.word	0x00000000
        /*0534*/ 	.short	0x010a
        /*0536*/ 	.byte	0x05
	.zero		1


	//   ....[67]....
        /*0538*/ 	.word	0x00003eb0
        /*053c*/ 	.word	0x000000ff
        /*0540*/ 	.word	0x00000000
        /*0544*/ 	.short	0x010a
        /*0546*/ 	.byte	0x07
	.zero		1


	//   ....[68]....
        /*0548*/ 	.word	0x00004620
        /*054c*/ 	.word	0x000000ff
        /*0550*/ 	.word	0x00000000
        /*0554*/ 	.short	0x010a
        /*0556*/ 	.byte	0x04
	.zero		1


	//   ....[69]....
        /*0558*/ 	.word	0x000046c0
        /*055c*/ 	.word	0x000000ff
        /*0560*/ 	.word	0x00000000
        /*0564*/ 	.short	0x010a
        /*0566*/ 	.byte	0x05
	.zero		1


	//   ....[70]....
        /*0568*/ 	.word	0x00004750
        /*056c*/ 	.word	0x000000ff
        /*0570*/ 	.word	0x00000000
        /*0574*/ 	.short	0x010a
        /*0576*/ 	.byte	0x05
	.zero		1


	//   ....[71]....
        /*0578*/ 	.word	0x000047f0
        /*057c*/ 	.word	0x00000000
        /*0580*/ 	.word	0x00000000
        /*0584*/ 	.short	0x010a
        /*0586*/ 	.byte	0xff
	.zero		1


	//   ....[72]....
        /*0588*/ 	.word	0x00004830
        /*058c*/ 	.word	0x00000000
        /*0590*/ 	.word	0x00000000
        /*0594*/ 	.short	0x010a
        /*0596*/ 	.byte	0xff
	.zero		1


	//   ....[73]....
        /*0598*/ 	.word	0x000048b0
        /*059c*/ 	.word	0x000000ff
        /*05a0*/ 	.word	0x00000000
        /*05a4*/ 	.short	0x0101
        /*05a6*/ 	.byte	0x04
	.zero		1


	//   ....[74]....
        /*05a8*/ 	.word	0x000048f0
        /*05ac*/ 	.word	0x000000ff
        /*05b0*/ 	.word	0x00000100
        /*05b4*/ 	.short	0x010a
        /*05b6*/ 	.byte	0x3e
	.zero		1


	//   ....[75]....
        /*05b8*/ 	.word	0x00004950
        /*05bc*/ 	.word	0x000000ff
        /*05c0*/ 	.word	0x00000000
        /*05c4*/ 	.short	0x0101
        /*05c6*/ 	.byte	0x04
	.zero		1


	//   ....[76]....
        /*05c8*/ 	.word	0x00004d60
        /*05cc*/ 	.word	0x00000000
        /*05d0*/ 	.word	0x00000080
        /*05d4*/ 	.short	0x010a
        /*05d6*/ 	.byte	0xff
	.zero		1


	//   ....[77]....
        /*05d8*/ 	.word	0x00004e20
        /*05dc*/ 	.word	0x00000000
        /*05e0*/ 	.word	0x00000000
        /*05e4*/ 	.short	0x0101
        /*05e6*/ 	.byte	0xff
	.zero		1


	//   ....[78]....
        /*05e8*/ 	.word	0x00005140
        /*05ec*/ 	.word	0x000000ff
        /*05f0*/ 	.word	0x00000078
        /*05f4*/ 	.short	0x010a
        /*05f6*/ 	.byte	0x07
	.zero		1


	//   ....[79]....
        /*05f8*/ 	.word	0x00005360
        /*05fc*/ 	.word	0x000000ff
        /*0600*/ 	.word	0x00000058
        /*0604*/ 	.short	0x010a
        /*0606*/ 	.byte	0x04
	.zero		1


	//   ....[80]....
        /*0608*/ 	.word	0x000055d0
        /*060c*/ 	.word	0x000000ff
        /*0610*/ 	.word	0x00000040
        /*0614*/ 	.short	0x010b
        /*0616*/ 	.byte	0x04
	.zero		1


	//   ....[81]....
        /*0618*/ 	.word	0x00005650
        /*061c*/ 	.word	0x000000ff
        /*0620*/ 	.word	0x00000000
        /*0624*/ 	.short	0x0101
        /*0626*/ 	.byte	0x10
	.zero		1


	//   ....[82]....
        /*0628*/ 	.word	0x00005660
        /*062c*/ 	.word	0x000000ff
        /*0630*/ 	.word	0x00000058
        /*0634*/ 	.short	0x010a
        /*0636*/ 	.byte	0x06
	.zero		1


	//   ....[83]....
        /*0638*/ 	.word	0x00005910
        /*063c*/ 	.word	0x000000ff
        /*0640*/ 	.word	0x00000040
        /*0644*/ 	.short	0x010b
        /*0646*/ 	.byte	0x06
	.zero		1


	//   ....[84]....
        /*0648*/ 	.word	0x00005920
        /*064c*/ 	.word	0x000000ff
        /*0650*/ 	.word	0x00000000
        /*0654*/ 	.short	0x0101
        /*0656*/ 	.byte	0x0e
	.zero		1


	//   ....[85]....
        /*0658*/ 	.word	0x000059d0
        /*065c*/ 	.word	0x000000ff
        /*0660*/ 	.word	0x00000000
        /*0664*/ 	.short	0x010a
        /*0666*/ 	.byte	0x04
	.zero		1


	//   ....[86]....
        /*0668*/ 	.word	0x00005a60
        /*066c*/ 	.word	0x000000ff
        /*0670*/ 	.word	0x00000000
        /*0674*/ 	.short	0x010a
        /*0676*/ 	.byte	0x05
	.zero		1


	//   ....[87]....
        /*0678*/ 	.word	0x00005b00
        /*067c*/ 	.word	0x00000000
        /*0680*/ 	.word	0x00000000
        /*0684*/ 	.short	0x010a
        /*0686*/ 	.byte	0xff
	.zero		1


	//   ....[88]....
        /*0688*/ 	.word	0x00005e90
        /*068c*/ 	.word	0x00000000
        /*0690*/ 	.word	0x00000080
        /*0694*/ 	.short	0x010a
        /*0696*/ 	.byte	0xff
	.zero		1


	//   ....[89]....
        /*0698*/ 	.word	0x00005fa0
        /*069c*/ 	.word	0x00000000
        /*06a0*/ 	.word	0x00000000
        /*06a4*/ 	.short	0x0101
        /*06a6*/ 	.byte	0xff
	.zero		1


	//   ....[90]....
        /*06a8*/ 	.word	0x00006a40
        /*06ac*/ 	.word	0x00000000
        /*06b0*/ 	.word	0x00000040
        /*06b4*/ 	.short	0x010a
        /*06b6*/ 	.byte	0xff
	.zero		1


	//   ....[91]....
        /*06b8*/ 	.word	0x00006ab0
        /*06bc*/ 	.word	0x00000051
        /*06c0*/ 	.word	0x000000a0
        /*06c4*/ 	.short	0x010a
        /*06c6*/ 	.byte	0xff
	.zero		1


	//   ....[92]....
        /*06c8*/ 	.word	0x00006ba0
        /*06cc*/ 	.word	0x00000000
        /*06d0*/ 	.word	0x00000040
        /*06d4*/ 	.short	0x010a
        /*06d6*/ 	.byte	0xff
	.zero		1


	//   ....[93]....
        /*06d8*/ 	.word	0x00006cd0
        /*06dc*/ 	.word	0x00000051
        /*06e0*/ 	.word	0x000000a0
        /*06e4*/ 	.short	0x010a
        /*06e6*/ 	.byte	0xff
	.zero		1


	//   ....[94]....
        /*06e8*/ 	.word	0x00007540
        /*06ec*/ 	.word	0x00000000
        /*06f0*/ 	.word	0x00000000
        /*06f4*/ 	.short	0x0101
        /*06f6*/ 	.byte	0xff
	.zero		1


	//   ....[95]....
        /*06f8*/ 	.word	0x00007550
        /*06fc*/ 	.word	0x00000002
        /*0700*/ 	.word	0x00000040
        /*0704*/ 	.short	0x010a
        /*0706*/ 	.byte	0xff
	.zero		1


	//   ....[96]....
        /*0708*/ 	.word	0x00007620
        /*070c*/ 	.word	0x00000002
        /*0710*/ 	.word	0x00000040
        /*0714*/ 	.short	0x010a
        /*0716*/ 	.byte	0xff
	.zero		1


	//   ....[97]....
        /*0718*/ 	.word	0x00007960
        /*071c*/ 	.word	0x00000051
        /*0720*/ 	.word	0x00000000
        /*0724*/ 	.short	0x0101
        /*0726*/ 	.byte	0xff
	.zero		1


	//   ....[98]....
        /*0728*/ 	.word	0x00008010
        /*072c*/ 	.word	0x00000000
        /*0730*/ 	.word	0x00000000
        /*0734*/ 	.short	0x0101
        /*0736*/ 	.byte	0xff
	.zero		1


	//   ....[99]....
        /*0738*/ 	.word	0x00008280
        /*073c*/ 	.word	0x000000ff
        /*0740*/ 	.word	0x00000000
        /*0744*/ 	.short	0x0101
        /*0746*/ 	.byte	0x04
	.zero		1


	//   ....[100]....
        /*0748*/ 	.word	0x000082a0
        /*074c*/ 	.word	0x00000002
        /*0750*/ 	.word	0x000000f0
        /*0754*/ 	.short	0x010a
        /*0756*/ 	.byte	0xff
	.zero		1


	//   ....[101]....
        /*0758*/ 	.word	0x00008300
        /*075c*/ 	.word	0x00000002
        /*0760*/ 	.word	0x00000020
        /*0764*/ 	.short	0x010a
        /*0766*/ 	.byte	0xff
	.zero		1


	//   ....[102]....
        /*0768*/ 	.word	0x00008360
        /*076c*/ 	.word	0x00000002
        /*0770*/ 	.word	0x00000020
        /*0774*/ 	.short	0x010a
        /*0776*/ 	.byte	0xff
	.zero		1


	//   ....[103]....
        /*0778*/ 	.word	0x000083b0
        /*077c*/ 	.word	0x00000002
        /*0780*/ 	.word	0x00000080
        /*0784*/ 	.short	0x010a
        /*0786*/ 	.byte	0xff
	.zero		1


	//   ....[104]....
        /*0788*/ 	.word	0x00008410
        /*078c*/ 	.word	0x00000000
        /*0790*/ 	.word	0x00000000
        /*0794*/ 	.short	0x010a
        /*0796*/ 	.byte	0xff
	.zero		1


	//   ....[105]....
        /*0798*/ 	.word	0x00008470
        /*079c*/ 	.word	0x00000000
        /*07a0*/ 	.word	0x00000000
        /*07a4*/ 	.short	0x010a
        /*07a6*/ 	.byte	0xff
	.zero		1


	//   ....[106]....
        /*07a8*/ 	.word	0x000084d0
        /*07ac*/ 	.word	0x00000000
        /*07b0*/ 	.word	0x00000000
        /*07b4*/ 	.short	0x010a
        /*07b6*/ 	.byte	0xff
	.zero		1


	//   ....[107]....
        /*07b8*/ 	.word	0x00008520
        /*07bc*/ 	.word	0x00000000
        /*07c0*/ 	.word	0x000000e0
        /*07c4*/ 	.short	0x010a
        /*07c6*/ 	.byte	0xff
	.zero		1


	//   ....[108]....
        /*07c8*/ 	.word	0x00008580
        /*07cc*/ 	.word	0x00000000
        /*07d0*/ 	.word	0x00000090
        /*07d4*/ 	.short	0x010a
        /*07d6*/ 	.byte	0xff
	.zero		1


	//   ....[109]....
        /*07d8*/ 	.word	0x000085d0
        /*07dc*/ 	.word	0x00000000
        /*07e0*/ 	.word	0x00000080
        /*07e4*/ 	.short	0x010a
        /*07e6*/ 	.byte	0xff
	.zero		1


	//   ....[110]....
        /*07e8*/ 	.word	0x00008630
        /*07ec*/ 	.word	0x00000000
        /*07f0*/ 	.word	0x00000090
        /*07f4*/ 	.short	0x010a
        /*07f6*/ 	.byte	0xff
	.zero		1


	//   ....[111]....
        /*07f8*/ 	.word	0x00008690
        /*07fc*/ 	.word	0x00000004
        /*0800*/ 	.word	0x00000008
        /*0804*/ 	.short	0x010a
        /*0806*/ 	.byte	0xff
	.zero		1


	//   ....[112]....
        /*0808*/ 	.word	0x00008770
        /*080c*/ 	.word	0x00000002
        /*0810*/ 	.word	0x00000008
        /*0814*/ 	.short	0x010a
        /*0816*/ 	.byte	0xff
	.zero		1


	//   ....[113]....
        /*0818*/ 	.word	0x000087c0
        /*081c*/ 	.word	0x00000000
        /*0820*/ 	.word	0x00000080
        /*0824*/ 	.short	0x010a
        /*0826*/ 	.byte	0xff
	.zero		1


	//   ....[114]....
        /*0828*/ 	.word	0x00008830
        /*082c*/ 	.word	0x00000000
        /*0830*/ 	.word	0x000000c0
        /*0834*/ 	.short	0x010a
        /*0836*/ 	.byte	0xff
	.zero		1


	//   ....[115]....
        /*0838*/ 	.word	0x00008890
        /*083c*/ 	.word	0x00000000
        /*0840*/ 	.word	0x00000000
        /*0844*/ 	.short	0x010a
        /*0846*/ 	.byte	0xff
	.zero		1


	//   ....[116]....
        /*0848*/ 	.word	0x000088f0
        /*084c*/ 	.word	0x00000000
        /*0850*/ 	.word	0x00000000
        /*0854*/ 	.short	0x010a
        /*0856*/ 	.byte	0xff
	.zero		1


	//   ....[117]....
        /*0858*/ 	.word	0x00008950
        /*085c*/ 	.word	0x00000000
        /*0860*/ 	.word	0x00000000
        /*0864*/ 	.short	0x010a
        /*0866*/ 	.byte	0xff
	.zero		1


	//   ....[118]....
        /*0868*/ 	.word	0x000089b0
        /*086c*/ 	.word	0x00000000
        /*0870*/ 	.word	0x00000000
        /*0874*/ 	.short	0x010a
        /*0876*/ 	.byte	0xff
	.zero		1


	//   ....[119]....
        /*0878*/ 	.word	0x00008a10
        /*087c*/ 	.word	0x00000000
        /*0880*/ 	.word	0x00000100
        /*0884*/ 	.short	0x010a
        /*0886*/ 	.byte	0xff
	.zero		1


	//   ....[120]....
        /*0888*/ 	.word	0x00008a60
        /*088c*/ 	.word	0x00000000
        /*0890*/ 	.word	0x00000080
        /*0894*/ 	.short	0x010a
        /*0896*/ 	.byte	0xff
	.zero		1


	//   ....[121]....
        /*0898*/ 	.word	0x00008ac0
        /*089c*/ 	.word	0x00000000
        /*08a0*/ 	.word	0x00000078
        /*08a4*/ 	.short	0x010a
        /*08a6*/ 	.byte	0xff
	.zero		1


	//   ....[122]....
        /*08a8*/ 	.word	0x00008b20
        /*08ac*/ 	.word	0x00000000
        /*08b0*/ 	.word	0x00000058
        /*08b4*/ 	.short	0x010a
        /*08b6*/ 	.byte	0xff
	.zero		1


	//   ....[123]....
        /*08b8*/ 	.word	0x00008b80
        /*08bc*/ 	.word	0x00000000
        /*08c0*/ 	.word	0x00000058
        /*08c4*/ 	.short	0x010a
        /*08c6*/ 	.byte	0xff
	.zero		1


	//   ....[124]....
        /*08c8*/ 	.word	0x00008be0
        /*08cc*/ 	.word	0x00000000
        /*08d0*/ 	.word	0x00000000
        /*08d4*/ 	.short	0x010a
        /*08d6*/ 	.byte	0xff
	.zero		1


	//   ....[125]....
        /*08d8*/ 	.word	0x00008c40
        /*08dc*/ 	.word	0x00000000
        /*08e0*/ 	.word	0x00000000
        /*08e4*/ 	.short	0x010a
        /*08e6*/ 	.byte	0xff
	.zero		1


	//   ....[126]....
        /*08e8*/ 	.word	0x00008c90
        /*08ec*/ 	.word	0x00000000
        /*08f0*/ 	.word	0x00000080
        /*08f4*/ 	.short	0x010a
        /*08f6*/ 	.byte	0xff
	.zero		1


	//   ....[127]....
        /*08f8*/ 	.word	0x00008ce0
        /*08fc*/ 	.word	0x00000000
        /*0900*/ 	.word	0x00000040
        /*0904*/ 	.short	0x010a
        /*0906*/ 	.byte	0xff
	.zero		1


	//   ....[128]....
        /*0908*/ 	.word	0x00008d30
        /*090c*/ 	.word	0x00000051
        /*0910*/ 	.word	0x000000a0
        /*0914*/ 	.short	0x010a
        /*0916*/ 	.byte	0xff
	.zero		1


	//   ....[129]....
        /*0918*/ 	.word	0x00008d80
        /*091c*/ 	.word	0x00000002
        /*0920*/ 	.word	0x00000040
        /*0924*/ 	.short	0x010a
        /*0926*/ 	.byte	0xff
	.zero		1


	//----- nvinfo : EIATTR_NUM_MBARRIERS
	.align		4
.L_47:
        /*0928*/ 	.byte	0x03, 0x38
        /*092a*/ 	.short	0x0021


	//----- nvinfo : EIATTR_EXIT_INSTR_OFFSETS
	.align		4
        /*092c*/ 	.byte	0x04, 0x1c
        /*092e*/ 	.short	(.L_49 - .L_48)


	//   ....[0]....
.L_48:
        /*0930*/ 	.word	0x00002ce0


	//   ....[1]....
        /*0934*/ 	.word	0x000031e0


	//   ....[2]....
        /*0938*/ 	.word	0x00003240


	//   ....[3]....
        /*093c*/ 	.word	0x00004b90


	//   ....[4]....
        /*0940*/ 	.word	0x00005b30


	//   ....[5]....
        /*0944*/ 	.word	0x00005b70


	//   ....[6]....
        /*0948*/ 	.word	0x00008170


	//   ....[7]....
        /*094c*/ 	.word	0x000081f0


	//   ....[8]....
        /*0950*/ 	.word	0x00008220


	//   ....[9]....
        /*0954*/ 	.word	0x00008290


	//----- nvinfo : EIATTR_MAX_THREADS
	.align		4
.L_49:
        /*0958*/ 	.byte	0x04, 0x05
        /*095a*/ 	.short	(.L_51 - .L_50)
.L_50:
        /*095c*/ 	.word	0x00000100
        /*0960*/ 	.word	0x00000001
        /*0964*/ 	.word	0x00000001


	//----- nvinfo : EIATTR_CRS_STACK_SIZE
	.align		4
.L_51:
        /*0968*/ 	.byte	0x04, 0x1e
        /*096a*/ 	.short	(.L_53 - .L_52)
.L_52:
        /*096c*/ 	.word	0x00000000


	//----- nvinfo : EIATTR_CBANK_PARAM_SIZE
	.align		4
.L_53:
        /*0970*/ 	.byte	0x03, 0x19
        /*0972*/ 	.short	0x0800


	//----- nvinfo : EIATTR_PARAM_CBANK
	.align		4
        /*0974*/ 	.byte	0x04, 0x0a
        /*0976*/ 	.short	(.L_55 - .L_54)
	.align		4
.L_54:
        /*0978*/ 	.word	index@(.nv.constant0._ZN7cutlass13device_kernelINS_4gemm6kernel13GemmUniversalIN4cute5tupleIJiiiiEEENS1_10collective13CollectiveMmaINS1_35MainloopSm100TmaUmmaWarpSpecializedILi4ELi2ELi4ENS5_IJNS4_1CILi2EEENSA_ILi1EEESC_EEEEENS5_IJNSA_ILi128EEENSA_ILi64EEESF_EEENS_10tfloat32_tENS5_IJlSC_lEEESI_SJ_NS4_8TiledMMAINS4_8MMA_AtomIJNS4_23SM100_MMA_TF32_2x1SM_SSISI_SI_fLi128ELi64ELNS4_4UMMA5MajorE0ELSO_0ELNSN_7ScaleInE0ELSP_0EEEEEENS4_6LayoutINS5_IJSC_SC_SC_EEENS5_IJNSA_ILi0EEESU_SU_EEEEENS5_IJNS4_10UnderscoreESX_SX_EEEEENS4_18SM100_TMA_2SM_LOADENS4_14ComposedLayoutINS4_7SwizzleILi3ELi4ELi3EEENS4_18smem_ptr_flag_bitsILi32EEENSS_INS5_IJNSA_ILi8EEENSA_ILi32EEEEEENS5_IJS17_SC_EEEEEEEvNS4_8identityES10_S1B_vS1C_EENS_8epilogue10collective18CollectiveEpilogueINS1E_23Sm100TmaWarpSpecializedILi3ELi2ELi16ELb1ELb0EEEJNS5_IJSG_SG_SF_EEENS5_IJNSS_ISG_SC_EENSS_INS5_IJNSA_ILi16EEESB_EEENS5_IJSC_S17_EEEEEEEESI_SJ_SI_SJ_NS1E_6fusion15FusionCallbacksIS1I_NS1Q_17LinearCombinationISI_fSI_fLNS_15FloatRoundStyleE2EEES1J_S1P_JEEENS4_5SM1004TMEM4LOAD26SM100_TMEM_LOAD_32dp32b16xENS4_13SM90_TMA_LOADENS11_INS12_ILi2ELi4ELi3EEES15_NSS_INS5_IJS16_S1L_EEENS5_IJS1L_SC_EEEEEEENS4_39AutoVectorizingCopyWithAssumedAlignmentILi128EEENS4_14SM90_TMA_STOREES25_S27_S27_EEEvvEEEEvNT_6ParamsE)
        /*097c*/ 	.short	0x0380
        /*097e*/ 	.short	0x0800


	//----- nvinfo : EIATTR_SW_WAR
	.align		4
.L_55:
        /*0980*/ 	.byte	0x04, 0x36
        /*0982*/ 	.short	(.L_57 - .L_56)
.L_56:
        /*0984*/ 	.word	0x00000008
.L_57:


//--------------------- .nv.callgraph             --------------------------
	.section	.nv.callgraph,"",@"SHT_CUDA_CALLGRAPH"
	.align	4
	.sectionentsize	8
	.align		4
        /*0000*/ 	.word	0x00000000
	.align		4
        /*0004*/ 	.word	0xffffffff
	.align		4
        /*0008*/ 	.word	index@(_ZN7cutlass13device_kernelINS_4gemm6kernel13GemmUniversalIN4cute5tupleIJiiiiEEENS1_10collective13CollectiveMmaINS1_35MainloopSm100TmaUmmaWarpSpecializedILi4ELi2ELi4ENS5_IJNS4_1CILi2EEENSA_ILi1EEESC_EEEEENS5_IJNSA_ILi128EEENSA_ILi64EEESF_EEENS_10tfloat32_tENS5_IJlSC_lEEESI_SJ_NS4_8TiledMMAINS4_8MMA_AtomIJNS4_23SM100_MMA_TF32_2x1SM_SSISI_SI_fLi128ELi64ELNS4_4UMMA5MajorE0ELSO_0ELNSN_7ScaleInE0ELSP_0EEEEEENS4_6LayoutINS5_IJSC_SC_SC_EEENS5_IJNSA_ILi0EEESU_SU_EEEEENS5_IJNS4_10UnderscoreESX_SX_EEEEENS4_18SM100_TMA_2SM_LOADENS4_14ComposedLayoutINS4_7SwizzleILi3ELi4ELi3EEENS4_18smem_ptr_flag_bitsILi32EEENSS_INS5_IJNSA_ILi8EEENSA_ILi32EEEEEENS5_IJS17_SC_EEEEEEEvNS4_8identityES10_S1B_vS1C_EENS_8epilogue10collective18CollectiveEpilogueINS1E_23Sm100TmaWarpSpecializedILi3ELi2ELi16ELb1ELb0EEEJNS5_IJSG_SG_SF_EEENS5_IJNSS_ISG_SC_EENSS_INS5_IJNSA_ILi16EEESB_EEENS5_IJSC_S17_EEEEEEEESI_SJ_SI_SJ_NS1E_6fusion15FusionCallbacksIS1I_NS1Q_17LinearCombinationISI_fSI_fLNS_15FloatRoundStyleE2EEES1J_S1P_JEEENS4_5SM1004TMEM4LOAD26SM100_TMEM_LOAD_32dp32b16xENS4_13SM90_TMA_LOADENS11_INS12_ILi2ELi4ELi3EEES15_NSS_INS5_IJS16_S1L_EEENS5_IJS1L_SC_EEEEEEENS4_39AutoVectorizingCopyWithAssumedAlignmentILi128EEENS4_14SM90_TMA_STOREES25_S27_S27_EEEvvEEEEvNT_6ParamsE)
	.align		4
        /*000c*/ 	.word	index@(__assertfail)
	.align		4
        /*0010*/ 	.word	0x00000000
	.align		4
        /*0014*/ 	.word	0xfffffffe
	.align		4
        /*0018*/ 	.word	0x00000000
	.align		4
        /*001c*/ 	.word	0xfffffffd
	.align		4
        /*0020*/ 	.word	0x00000000
	.align		4
        /*0024*/ 	.word	0xfffffffc


//--------------------- .nv.constant4             --------------------------
	.section	.nv.constant4,"a",@progbits
	.align	8
	.align		8
.nv.constant4:
        /*0000*/ 	.dword	__assertfail
	.align		8
        /*0008*/ 	.dword	__unnamed_1
	.align		8
        /*0010*/ 	.dword	__unnamed_2
	.align		8
        /*0018*/ 	.dword	_ZN40_INTERNAL_acbf0954_4_k_cu_ab272803_101734cuda3std3__45__cpo5beginE
	.align		8
        /*0020*/ 	.dword	_ZN40_INTERNAL_acbf0954_4_k_cu_ab272803_101734cuda3std3__45__cpo3endE
	.align		8
        /*0028*/ 	.dword	_ZN40_INTERNAL_acbf0954_4_k_cu_ab272803_101734cuda3std3__45__cpo6cbeginE
	.align		8
        /*0030*/ 	.dword	_ZN40_INTERNAL_acbf0954_4_k_cu_ab272803_101734cuda3std3__45__cpo4cendE
	.align		8
        /*0038*/ 	.dword	_ZN40_INTERNAL_acbf0954_4_k_cu_ab272803_101734cuda3std3__442_GLOBAL__N__acbf0954_4_k_cu_ab272803_101736ignoreE
	.align		8
        /*0040*/ 	.dword	_ZN40_INTERNAL_acbf0954_4_k_cu_ab272803_101734cuda3std3__419piecewise_constructE
	.align		8
        /*0048*/ 	.dword	_ZN40_INTERNAL_acbf0954_4_k_cu_ab272803_101734cuda3std3__48in_placeE
	.align		8
        /*0050*/ 	.dword	_ZN40_INTERNAL_acbf0954_4_k_cu_ab272803_101734cuda3std6ranges3__45__cpo4swapE
	.align		8
        /*0058*/ 	.dword	_ZN40_INTERNAL_acbf0954_4_k_cu_ab272803_101734cuda3std6ranges3__45__cpo9iter_moveE
	.align		8
        /*0060*/ 	.dword	_ZN40_INTERNAL_acbf0954_4_k_cu_ab272803_101734cute7productE
	.align		8
        /*0068*/ 	.dword	_ZN40_INTERNAL_acbf0954_4_k_cu_ab272803_101734cute1_E
	.align		8
        /*0070*/ 	.dword	$str$25
	.align		8
        /*0078*/ 	.dword	$str$26
	.align		8
        /*0080*/ 	.dword	$str$27
	.align		8
        /*0088*/ 	.dword	$str$28


//--------------------- .text._ZN7cutlass13device_kernelINS_4gemm6kernel13GemmUniversalIN4cute5tupleIJiiiiEEENS1_10collective13CollectiveMmaINS1_35MainloopSm100TmaUmmaWarpSpecializedILi4ELi2ELi4ENS5_IJNS4_1CILi2EEENSA_ILi1EEESC_EEEEENS5_IJNSA_ILi128EEENSA_ILi64EEESF_EEENS_10tfloat32_tENS5_IJlSC_lEEESI_SJ_NS4_8TiledMMAINS4_8MMA_AtomIJNS4_23SM100_MMA_TF32_2x1SM_SSISI_SI_fLi128ELi64ELNS4_4UMMA5MajorE0ELSO_0ELNSN_7ScaleInE0ELSP_0EEEEEENS4_6LayoutINS5_IJSC_SC_SC_EEENS5_IJNSA_ILi0EEESU_SU_EEEEENS5_IJNS4_10UnderscoreESX_SX_EEEEENS4_18SM100_TMA_2SM_LOADENS4_14ComposedLayoutINS4_7SwizzleILi3ELi4ELi3EEENS4_18smem_ptr_flag_bitsILi32EEENSS_INS5_IJNSA_ILi8EEENSA_ILi32EEEEEENS5_IJS17_SC_EEEEEEEvNS4_8identityES10_S1B_vS1C_EENS_8epilogue10collective18CollectiveEpilogueINS1E_23Sm100TmaWarpSpecializedILi3ELi2ELi16ELb1ELb0EEEJNS5_IJSG_SG_SF_EEENS5_IJNSS_ISG_SC_EENSS_INS5_IJNSA_ILi16EEESB_EEENS5_IJSC_S17_EEEEEEEESI_SJ_SI_SJ_NS1E_6fusion15FusionCallbacksIS1I_NS1Q_17LinearCombinationISI_fSI_fLNS_15FloatRoundStyleE2EEES1J_S1P_JEEENS4_5SM1004TMEM4LOAD26SM100_TMEM_LOAD_32dp32b16xENS4_13SM90_TMA_LOADENS11_INS12_ILi2ELi4ELi3EEES15_NSS_INS5_IJS16_S1L_EEENS5_IJS1L_SC_EEEEEEENS4_39AutoVectorizingCopyWithAssumedAlignmentILi128EEENS4_14SM90_TMA_STOREES25_S27_S27_EEEvvEEEEvNT_6ParamsE --------------------------
	.section	.text._ZN7cutlass13device_kernelINS_4gemm6kernel13GemmUniversalIN4cute5tupleIJiiiiEEENS1_10collective13CollectiveMmaINS1_35MainloopSm100TmaUmmaWarpSpecializedILi4ELi2ELi4ENS5_IJNS4_1CILi2EEENSA_ILi1EEESC_EEEEENS5_IJNSA_ILi128EEENSA_ILi64EEESF_EEENS_10tfloat32_tENS5_IJlSC_lEEESI_SJ_NS4_8TiledMMAINS4_8MMA_AtomIJNS4_23SM100_MMA_TF32_2x1SM_SSISI_SI_fLi128ELi64ELNS4_4UMMA5MajorE0ELSO_0ELNSN_7ScaleInE0ELSP_0EEEEEENS4_6LayoutINS5_IJSC_SC_SC_EEENS5_IJNSA_ILi0EEESU_SU_EEEEENS5_IJNS4_10UnderscoreESX_SX_EEEEENS4_18SM100_TMA_2SM_LOADENS4_14ComposedLayoutINS4_7SwizzleILi3ELi4ELi3EEENS4_18smem_ptr_flag_bitsILi32EEENSS_INS5_IJNSA_ILi8EEENSA_ILi32EEEEEENS5_IJS17_SC_EEEEEEEvNS4_8identityES10_S1B_vS1C_EENS_8epilogue10collective18CollectiveEpilogueINS1E_23Sm100TmaWarpSpecializedILi3ELi2ELi16ELb1ELb0EEEJNS5_IJSG_SG_SF_EEENS5_IJNSS_ISG_SC_EENSS_INS5_IJNSA_ILi16EEESB_EEENS5_IJSC_S17_EEEEEEEESI_SJ_SI_SJ_NS1E_6fusion15FusionCallbacksIS1I_NS1Q_17LinearCombinationISI_fSI_fLNS_15FloatRoundStyleE2EEES1J_S1P_JEEENS4_5SM1004TMEM4LOAD26SM100_TMEM_LOAD_32dp32b16xENS4_13SM90_TMA_LOADENS11_INS12_ILi2ELi4ELi3EEES15_NSS_INS5_IJS16_S1L_EEENS5_IJS1L_SC_EEEEEEENS4_39AutoVectorizingCopyWithAssumedAlignmentILi128EEENS4_14SM90_TMA_STOREES25_S27_S27_EEEvvEEEEvNT_6ParamsE,"ax",@progbits
	.align	128
.text._ZN7cutlass13device_kernelINS_4gemm6kernel13GemmUniversalIN4cute5tupleIJiiiiEEENS1_10collective13CollectiveMmaINS1_35MainloopSm100TmaUmmaWarpSpecializedILi4ELi2ELi4ENS5_IJNS4_1CILi2EEENSA_ILi1EEESC_EEEEENS5_IJNSA_ILi128EEENSA_ILi64EEESF_EEENS_10tfloat32_tENS5_IJlSC_lEEESI_SJ_NS4_8TiledMMAINS4_8MMA_AtomIJNS4_23SM100_MMA_TF32_2x1SM_SSISI_SI_fLi128ELi64ELNS4_4UMMA5MajorE0ELSO_0ELNSN_7ScaleInE0ELSP_0EEEEEENS4_6LayoutINS5_IJSC_SC_SC_EEENS5_IJNSA_ILi0EEESU_SU_EEEEENS5_IJNS4_10UnderscoreESX_SX_EEEEENS4_18SM100_TMA_2SM_LOADENS4_14ComposedLayoutINS4_7SwizzleILi3ELi4ELi3EEENS4_18smem_ptr_flag_bitsILi32EEENSS_INS5_IJNSA_ILi8EEENSA_ILi32EEEEEENS5_IJS17_SC_EEEEEEEvNS4_8identityES10_S1B_vS1C_EENS_8epilogue10collective18CollectiveEpilogueINS1E_23Sm100TmaWarpSpecializedILi3ELi2ELi16ELb1ELb0EEEJNS5_IJSG_SG_SF_EEENS5_IJNSS_ISG_SC_EENSS_INS5_IJNSA_ILi16EEESB_EEENS5_IJSC_S17_EEEEEEEESI_SJ_SI_SJ_NS1E_6fusion15FusionCallbacksIS1I_NS1Q_17LinearCombinationISI_fSI_fLNS_15FloatRoundStyleE2EEES1J_S1P_JEEENS4_5SM1004TMEM4LOAD26SM100_TMEM_LOAD_32dp32b16xENS4_13SM90_TMA_LOADENS11_INS12_ILi2ELi4ELi3EEES15_NSS_INS5_IJS16_S1L_EEENS5_IJS1L_SC_EEEEEEENS4_39AutoVectorizingCopyWithAssumedAlignmentILi128EEENS4_14SM90_TMA_STOREES25_S27_S27_EEEvvEEEEvNT_6ParamsE:
        .type           _ZN7cutlass13device_kernelINS_4gemm6kernel13GemmUniversalIN4cute5tupleIJiiiiEEENS1_10collective13CollectiveMmaINS1_35MainloopSm100TmaUmmaWarpSpecializedILi4ELi2ELi4ENS5_IJNS4_1CILi2EEENSA_ILi1EEESC_EEEEENS5_IJNSA_ILi128EEENSA_ILi64EEESF_EEENS_10tfloat32_tENS5_IJlSC_lEEESI_SJ_NS4_8TiledMMAINS4_8MMA_AtomIJNS4_23SM100_MMA_TF32_2x1SM_SSISI_SI_fLi128ELi64ELNS4_4UMMA5MajorE0ELSO_0ELNSN_7ScaleInE0ELSP_0EEEEEENS4_6LayoutINS5_IJSC_SC_SC_EEENS5_IJNSA_ILi0EEESU_SU_EEEEENS5_IJNS4_10UnderscoreESX_SX_EEEEENS4_18SM100_TMA_2SM_LOADENS4_14ComposedLayoutINS4_7SwizzleILi3ELi4ELi3EEENS4_18smem_ptr_flag_bitsILi32EEENSS_INS5_IJNSA_ILi8EEENSA_ILi32EEEEEENS5_IJS17_SC_EEEEEEEvNS4_8identityES10_S1B_vS1C_EENS_8epilogue10collective18CollectiveEpilogueINS1E_23Sm100TmaWarpSpecializedILi3ELi2ELi16ELb1ELb0EEEJNS5_IJSG_SG_SF_EEENS5_IJNSS_ISG_SC_EENSS_INS5_IJNSA_ILi16EEESB_EEENS5_IJSC_S17_EEEEEEEESI_SJ_SI_SJ_NS1E_6fusion15FusionCallbacksIS1I_NS1Q_17LinearCombinationISI_fSI_fLNS_15FloatRoundStyleE2EEES1J_S1P_JEEENS4_5SM1004TMEM4LOAD26SM100_TMEM_LOAD_32dp32b16xENS4_13SM90_TMA_LOADENS11_INS12_ILi2ELi4ELi3EEES15_NSS_INS5_IJS16_S1L_EEENS5_IJS1L_SC_EEEEEEENS4_39AutoVectorizingCopyWithAssumedAlignmentILi128EEENS4_14SM90_TMA_STOREES25_S27_S27_EEEvvEEEEvNT_6ParamsE,@function
        .size           _ZN7cutlass13device_kernelINS_4gemm6kernel13GemmUniversalIN4cute5tupleIJiiiiEEENS1_10collective13CollectiveMmaINS1_35MainloopSm100TmaUmmaWarpSpecializedILi4ELi2ELi4ENS5_IJNS4_1CILi2EEENSA_ILi1EEESC_EEEEENS5_IJNSA_ILi128EEENSA_ILi64EEESF_EEENS_10tfloat32_tENS5_IJlSC_lEEESI_SJ_NS4_8TiledMMAINS4_8MMA_AtomIJNS4_23SM100_MMA_TF32_2x1SM_SSISI_SI_fLi128ELi64ELNS4_4UMMA5MajorE0ELSO_0ELNSN_7ScaleInE0ELSP_0EEEEEENS4_6LayoutINS5_IJSC_SC_SC_EEENS5_IJNSA_ILi0EEESU_SU_EEEEENS5_IJNS4_10UnderscoreESX_SX_EEEEENS4_18SM100_TMA_2SM_LOADENS4_14ComposedLayoutINS4_7SwizzleILi3ELi4ELi3EEENS4_18smem_ptr_flag_bitsILi32EEENSS_INS5_IJNSA_ILi8EEENSA_ILi32EEEEEENS5_IJS17_SC_EEEEEEEvNS4_8identityES10_S1B_vS1C_EENS_8epilogue10collective18CollectiveEpilogueINS1E_23Sm100TmaWarpSpecializedILi3ELi2ELi16ELb1ELb0EEEJNS5_IJSG_SG_SF_EEENS5_IJNSS_ISG_SC_EENSS_INS5_IJNSA_ILi16EEESB_EEENS5_IJSC_S17_EEEEEEEESI_SJ_SI_SJ_NS1E_6fusion15FusionCallbacksIS1I_NS1Q_17LinearCombinationISI_fSI_fLNS_15FloatRoundStyleE2EEES1J_S1P_JEEENS4_5SM1004TMEM4LOAD26SM100_TMEM_LOAD_32dp32b16xENS4_13SM90_TMA_LOADENS11_INS12_ILi2ELi4ELi3EEES15_NSS_INS5_IJS16_S1L_EEENS5_IJS1L_SC_EEEEEEENS4_39AutoVectorizingCopyWithAssumedAlignmentILi128EEENS4_14SM90_TMA_STOREES25_S27_S27_EEEvvEEEEvNT_6ParamsE,(.L_x_179 - _ZN7cutlass13device_kernelINS_4gemm6kernel13GemmUniversalIN4cute5tupleIJiiiiEEENS1_10collective13CollectiveMmaINS1_35MainloopSm100TmaUmmaWarpSpecializedILi4ELi2ELi4ENS5_IJNS4_1CILi2EEENSA_ILi1EEESC_EEEEENS5_IJNSA_ILi128EEENSA_ILi64EEESF_EEENS_10tfloat32_tENS5_IJlSC_lEEESI_SJ_NS4_8TiledMMAINS4_8MMA_AtomIJNS4_23SM100_MMA_TF32_2x1SM_SSISI_SI_fLi128ELi64ELNS4_4UMMA5MajorE0ELSO_0ELNSN_7ScaleInE0ELSP_0EEEEEENS4_6LayoutINS5_IJSC_SC_SC_EEENS5_IJNSA_ILi0EEESU_SU_EEEEENS5_IJNS4_10UnderscoreESX_SX_EEEEENS4_18SM100_TMA_2SM_LOADENS4_14ComposedLayoutINS4_7SwizzleILi3ELi4ELi3EEENS4_18smem_ptr_flag_bitsILi32EEENSS_INS5_IJNSA_ILi8EEENSA_ILi32EEEEEENS5_IJS17_SC_EEEEEEEvNS4_8identityES10_S1B_vS1C_EENS_8epilogue10collective18CollectiveEpilogueINS1E_23Sm100TmaWarpSpecializedILi3ELi2ELi16ELb1ELb0EEEJNS5_IJSG_SG_SF_EEENS5_IJNSS_ISG_SC_EENSS_INS5_IJNSA_ILi16EEESB_EEENS5_IJSC_S17_EEEEEEEESI_SJ_SI_SJ_NS1E_6fusion15FusionCallbacksIS1I_NS1Q_17LinearCombinationISI_fSI_fLNS_15FloatRoundStyleE2EEES1J_S1P_JEEENS4_5SM1004TMEM4LOAD26SM100_TMEM_LOAD_32dp32b16xENS4_13SM90_TMA_LOADENS11_INS12_ILi2ELi4ELi3EEES15_NSS_INS5_IJS16_S1L_EEENS5_IJS1L_SC_EEEEEEENS4_39AutoVectorizingCopyWithAssumedAlignmentILi128EEENS4_14SM90_TMA_STOREES25_S27_S27_EEEvvEEEEvNT_6ParamsE)
        .other          _ZN7cutlass13device_kernelINS_4gemm6kernel13GemmUniversalIN4cute5tupleIJiiiiEEENS1_10collective13CollectiveMmaINS1_35MainloopSm100TmaUmmaWarpSpecializedILi4ELi2ELi4ENS5_IJNS4_1CILi2EEENSA_ILi1EEESC_EEEEENS5_IJNSA_ILi128EEENSA_ILi64EEESF_EEENS_10tfloat32_tENS5_IJlSC_lEEESI_SJ_NS4_8TiledMMAINS4_8MMA_AtomIJNS4_23SM100_MMA_TF32_2x1SM_SSISI_SI_fLi128ELi64ELNS4_4UMMA5MajorE0ELSO_0ELNSN_7ScaleInE0ELSP_0EEEEEENS4_6LayoutINS5_IJSC_SC_SC_EEENS5_IJNSA_ILi0EEESU_SU_EEEEENS5_IJNS4_10UnderscoreESX_SX_EEEEENS4_18SM100_TMA_2SM_LOADENS4_14ComposedLayoutINS4_7SwizzleILi3ELi4ELi3EEENS4_18smem_ptr_flag_bitsILi32EEENSS_INS5_IJNSA_ILi8EEENSA_ILi32EEEEEENS5_IJS17_SC_EEEEEEEvNS4_8identityES10_S1B_vS1C_EENS_8epilogue10collective18CollectiveEpilogueINS1E_23Sm100TmaWarpSpecializedILi3ELi2ELi16ELb1ELb0EEEJNS5_IJSG_SG_SF_EEENS5_IJNSS_ISG_SC_EENSS_INS5_IJNSA_ILi16EEESB_EEENS5_IJSC_S17_EEEEEEEESI_SJ_SI_SJ_NS1E_6fusion15FusionCallbacksIS1I_NS1Q_17LinearCombinationISI_fSI_fLNS_15FloatRoundStyleE2EEES1J_S1P_JEEENS4_5SM1004TMEM4LOAD26SM100_TMEM_LOAD_32dp32b16xENS4_13SM90_TMA_LOADENS11_INS12_ILi2ELi4ELi3EEES15_NSS_INS5_IJS16_S1L_EEENS5_IJS1L_SC_EEEEEEENS4_39AutoVectorizingCopyWithAssumedAlignmentILi128EEENS4_14SM90_TMA_STOREES25_S27_S27_EEEvvEEEEvNT_6ParamsE,@"STO_CUDA_ENTRY STV_DEFAULT"
_ZN7cutlass13device_kernelINS_4gemm6kernel13GemmUniversalIN4cute5tupleIJiiiiEEENS1_10collective13CollectiveMmaINS1_35MainloopSm100TmaUmmaWarpSpecializedILi4ELi2ELi4ENS5_IJNS4_1CILi2EEENSA_ILi1EEESC_EEEEENS5_IJNSA_ILi128EEENSA_ILi64EEESF_EEENS_10tfloat32_tENS5_IJlSC_lEEESI_SJ_NS4_8TiledMMAINS4_8MMA_AtomIJNS4_23SM100_MMA_TF32_2x1SM_SSISI_SI_fLi128ELi64ELNS4_4UMMA5MajorE0ELSO_0ELNSN_7ScaleInE0ELSP_0EEEEEENS4_6LayoutINS5_IJSC_SC_SC_EEENS5_IJNSA_ILi0EEESU_SU_EEEEENS5_IJNS4_10UnderscoreESX_SX_EEEEENS4_18SM100_TMA_2SM_LOADENS4_14ComposedLayoutINS4_7SwizzleILi3ELi4ELi3EEENS4_18smem_ptr_flag_bitsILi32EEENSS_INS5_IJNSA_ILi8EEENSA_ILi32EEEEEENS5_IJS17_SC_EEEEEEEvNS4_8identityES10_S1B_vS1C_EENS_8epilogue10collective18CollectiveEpilogueINS1E_23Sm100TmaWarpSpecializedILi3ELi2ELi16ELb1ELb0EEEJNS5_IJSG_SG_SF_EEENS5_IJNSS_ISG_SC_EENSS_INS5_IJNSA_ILi16EEESB_EEENS5_IJSC_S17_EEEEEEEESI_SJ_SI_SJ_NS1E_6fusion15FusionCallbacksIS1I_NS1Q_17LinearCombinationISI_fSI_fLNS_15FloatRoundStyleE2EEES1J_S1P_JEEENS4_5SM1004TMEM4LOAD26SM100_TMEM_LOAD_32dp32b16xENS4_13SM90_TMA_LOADENS11_INS12_ILi2ELi4ELi3EEES15_NSS_INS5_IJS16_S1L_EEENS5_IJS1L_SC_EEEEEEENS4_39AutoVectorizingCopyWithAssumedAlignmentILi128EEENS4_14SM90_TMA_STOREES25_S27_S27_EEEvvEEEEvNT_6ParamsE:
[----:B------:R-:W1:Y:S01]  /*0000*/  LDC R1, c[0x0][0x37c] ;  /* 0x0000df00ff017b82 */ /* 0x000e620000000800 */
[----:B------:R-:W2:Y:S01]  /*0010*/  S2R R69, SR_TID.X ;  /* 0x0000000000457919 */ /* 0x000ea20000002100 */
[----:B------:R-:W3:Y:S06]  /*0020*/  LDCU.64 UR8, c[0x0][0x890] ;  /* 0x00011200ff0877ac */ /* 0x000eec0008000a00 */
[----:B------:R-:W4:Y:S01]  /*0030*/  S2UR UR47, SR_CgaCtaId ;  /* 0x00000000002f79c3 */ /* 0x000f220000008800 */
[----:B------:R-:W-:Y:S02]  /*0040*/  PRMT R64, RZ, 0x7610, R64 ;  /* 0x00007610ff407816 */ /* 0x000fe40000000040 */
[----:B------:R-:W-:Y:S01]  /*0050*/  ELECT P1, URZ, PT ;  /* 0x0000000000ff782f */ /* 0x000fe20003820000 */
[----:B------:R-:W1:Y:S01]  /*0060*/  LDCU.64 UR56, c[0x0][0x358] ;  /* 0x00006b00ff3877ac */ /* 0x000e620008000a00 */
[----:B---3--:R-:W-:-:S04]  /*0070*/  UISETP.NE.U32.AND UP0, UPT, UR8, URZ, UPT ;  /* 0x000000ff0800728c */ /* 0x008fc8000bf05070 */
[----:B------:R-:W-:Y:S02]  /*0080*/  UISETP.NE.AND.EX UP0, UPT, UR9, URZ, UPT, UP0 ;  /* 0x000000ff0900728c */ /* 0x000fe4000bf05300 */
[----:B----4-:R-:W-:Y:S02]  /*0090*/  ULOP3.LUT UR5, UR47, 0x1, URZ, 0xc0, !UPT ;  /* 0x000000012f057892 */ /* 0x010fe4000f8ec0ff */
[----:B------:R-:W-:Y:S01]  /*00a0*/  ULOP3.LUT UR4, UR47, 0x1, URZ, 0x3c, !UPT ;  /* 0x000000012f047892 */ /* 0x000fe2000f8e3cff */
[----:B--2---:R-:W-:-:S03]  /*00b0*/  SHF.R.U32.HI R68, RZ, 0x5, R69 ;  /* 0x00000005ff447819 */ /* 0x004fc60000011645 */
[----:B------:R-:W-:Y:S02]  /*00c0*/  IMAD.U32 R12, RZ, RZ, UR5 ;  /* 0x00000005ff0c7e24 */ /* 0x000fe4000f8e00ff */
[----:B------:R-:W-:Y:S01]  /*00d0*/  IMAD.U32 R11, RZ, RZ, UR4 ;  /* 0x00000004ff0b7e24 */ /* 0x000fe2000f8e00ff */
[----:B------:R-:W2:Y:S02]  /*00e0*/  SHFL.IDX PT, R0, R68, RZ, 0x1f ;  /* 0x00001fff44007589 */ /* 0x000ea400000e0000 */
[----:B--2---:R-:W-:Y:S01]  /*00f0*/  R2UR UR10, R0 ;  /* 0x00000000000a72ca */ /* 0x004fe200000e0000 */
[----:B-1----:R-:W-:-:S14]  /*0100*/  BRA.U UP0, `(.L_x_0) ;  /* 0x00000001002c7547 */ /* 0x002fdc000b800000 */
[----:B------:R-:W1:Y:S02]  /*0110*/  LDCU.64 UR4, c[0x0][0x888] ;  /* 0x00011100ff0477ac */ /* 0x000e640008000a00 */
[----:B-1----:R-:W-:-:S04]  /*0120*/  UISETP.NE.U32.AND UP0, UPT, UR4, URZ, UPT ;  /* 0x000000ff0400728c */ /* 0x002fc8000bf05070 */
[----:B------:R-:W-:-:S09]  /*0130*/  UISETP.NE.AND.EX UP0, UPT, UR5, URZ, UPT, UP0 ;  /* 0x000000ff0500728c */ /* 0x000fd2000bf05300 */
[----:B------:R-:W-:Y:S05]  /*0140*/  BRA.U !UP0, `(.L_x_1) ;  /* 0x0000000108107547 */ /* 0x000fea000b800000 */
[----:B------:R-:W1:Y:S02]  /*0150*/  LDC.64 R2, c[0x0][0x888] ;  /* 0x00022200ff027b82 */ /* 0x000e640000000a00 */
[----:B-1----:R1:W5:Y:S01]  /*0160*/  LDG.E R35, desc[UR56][R2.64] ;  /* 0x0000003802237981 */ /* 0x002362000c1e1900 */
[----:B------:R-:W-:Y:S01]  /*0170*/  HFMA2 R64, -RZ, RZ, 0, 5.9604644775390625e-08 ;  /* 0x00000001ff407431 */ /* 0x000fe200000001ff */
[----:B------:R-:W-:Y:S05]  /*0180*/  BRA `(.L_x_0) ;  /* 0x00000000000c7947 */ /* 0x000fea0003800000 */
.L_x_1:
[----:B------:R-:W1:Y:S01]  /*0190*/  LDCU UR4, c[0x0][0x880] ;  /* 0x00011000ff0477ac */ /* 0x000e620008000800 */
[----:B------:R-:W-:Y:S01]  /*01a0*/  HFMA2 R64, -RZ, RZ, 0, 5.9604644775390625e-08 ;  /* 0x00000001ff407431 */ /* 0x000fe200000001ff */
[----:B-1----:R-:W-:-:S07]  /*01b0*/  MOV R35, UR4 ;  /* 0x0000000400237c02 */ /* 0x002fce0008000f00 */
.L_x_0:
[----:B------:R-:W2:Y:S02]  /*01c0*/  LDCU.64 UR4, c[0x0][0x8b0] ;  /* 0x00011600ff0477ac */ /* 0x000ea40008000a00 */
[----:B--2---:R-:W-:-:S04]  /*01d0*/  UISETP.NE.U32.AND UP0, UPT, UR4, URZ, UPT ;  /* 0x000000ff0400728c */ /* 0x004fc8000bf05070 */
[----:B------:R-:W-:-:S09]  /*01e0*/  UISETP.NE.AND.EX UP0, UPT, UR5, URZ, UPT, UP0 ;  /* 0x000000ff0500728c */ /* 0x000fd2000bf05300 */
[----:B------:R-:W-:Y:S05]  /*01f0*/  BRA.U UP0, `(.L_x_2) ;  /* 0x0000000100247547 */ /* 0x000fea000b800000 */
[----:B------:R-:W2:Y:S02]  /*0200*/  LDCU.64 UR4, c[0x0][0x8a8] ;  /* 0x00011500ff0477ac */ /* 0x000ea40008000a00 */
[----:B--2---:R-:W-:-:S04]  /*0210*/  UISETP.NE.U32.AND UP0, UPT, UR4, URZ, UPT ;  /* 0x000000ff0400728c */ /* 0x004fc8000bf05070 */
[----:B------:R-:W-:-:S09]  /*0220*/  UISETP.NE.AND.EX UP0, UPT, UR5, URZ, UPT, UP0 ;  /* 0x000000ff0500728c */ /* 0x000fd2000bf05300 */
[----:B------:R-:W-:Y:S05]  /*0230*/  BRA.U !UP0, `(.L_x_3) ;  /* 0x00000001080c7547 */ /* 0x000fea000b800000 */
[----:B-1----:R-:W1:Y:S02]  /*0240*/  LDC.64 R2, c[0x0][0x8a8] ;  /* 0x00022a00ff027b82 */ /* 0x002e640000000a00 */
[----:B-1----:R2:W5:Y:S01]  /*0250*/  LDG.E R33, desc[UR56][R2.64] ;  /* 0x0000003802217981 */ /* 0x002562000c1e1900 */
[----:B------:R-:W-:Y:S05]  /*0260*/  BRA `(.L_x_2) ;  /* 0x0000000000087947 */ /* 0x000fea0003800000 */
.L_x_3:
[----:B------:R-:W2:Y:S02]  /*0270*/  LDCU UR4, c[0x0][0x8a0] ;  /* 0x00011400ff0477ac */ /* 0x000ea40008000800 */
[----:B--2---:R-:W-:Y:S02]  /*0280*/  MOV R33, UR4 ;  /* 0x0000000400217c02 */ /* 0x004fe40008000f00 */
.L_x_2:
[----:B------:R-:W-:Y:S01]  /*0290*/  IMAD.U32 R0, RZ, RZ, UR10 ;  /* 0x0000000aff007e24 */ /* 0x000fe2000f8e00ff */
[----:B------:R-:W-:Y:S04]  /*02a0*/  BSSY.RECONVERGENT B0, `(.L_x_4) ;  /* 0x000000c000007945 */ /* 0x000fe80003800200 */
[C---:B------:R-:W-:Y:S02]  /*02b0*/  ISETP.NE.OR P2, PT, R0.reuse, 0x1, !P1 ;  /* 0x000000010000780c */ /* 0x040fe40004f45670 */
[----:B------:R-:W-:-:S11]  /*02c0*/  ISETP.NE.OR P0, PT, R0, 0x3, !P1 ;  /* 0x000000030000780c */ /* 0x000fd60004f05670 */
[----:B------:R-:W-:Y:S05]  /*02d0*/  @P2 BRA `(.L_x_5) ;  /* 0x0000000000202947 */ /* 0x000fea0003800000 */
[----:B------:R-:W3:Y:S02]  /*02e0*/  LDCU.64 UR4, c[0x0][0x348] ;  /* 0x00006900ff0477ac */ /* 0x000ee40008000a00 */
[----:B---3--:R-:W-:Y:S02]  /*02f0*/  UIADD3 UR6, UP1, UPT, UR4, 0x80, URZ ;  /* 0x0000008004067890 */ /* 0x008fe4000ff3e0ff */
[----:B------:R-:W-:Y:S02]  /*0300*/  UIADD3 UR4, UP0, UPT, UR4, 0x180, URZ ;  /* 0x0000018004047890 */ /* 0x000fe4000ff1e0ff */
[----:B------:R-:W-:Y:S02]  /*0310*/  UIADD3.X UR7, UPT, UPT, URZ, UR5, URZ, UP1, !UPT ;  /* 0x00000005ff077290 */ /* 0x000fe40008ffe4ff */
[----:B------:R-:W-:-:S07]  /*0320*/  UIADD3.X UR5, UPT, UPT, URZ, UR5, URZ, UP0, !UPT ;  /* 0x00000005ff057290 */ /* 0x000fce00087fe4ff */
[----:B------:R3:W-:Y:S02]  /*0330*/  UTMACCTL.PF [UR6] ;  /* 0x00000000060079b9 */ /* 0x0007e40008040000 */
[----:B------:R3:W-:Y:S02]  /*0340*/  UTMACCTL.PF [UR4] ;  /* 0x00000000040079b9 */ /* 0x0007e40008040000 */
[----:B---3--:R-:W-:Y:S01]  /*0350*/  NOP ;  /* 0x0000000000007918 */ /* 0x008fe20000000000 */
.L_x_5:
[----:B------:R-:W-:Y:S05]  /*0360*/  BSYNC.RECONVERGENT B0 ;  /* 0x0000000000007941 */ /* 0x000fea0003800200 */
.L_x_4:
[----:B------:R-:W-:Y:S04]  /*0370*/  BSSY.RECONVERGENT B0, `(.L_x_6) ;  /* 0x000000a000007945 */ /* 0x000fe80003800200 */
        /* <DEDUP_REMOVED lines=9> */
.L_x_7:
[----:B------:R-:W-:Y:S05]  /*0410*/  BSYNC.RECONVERGENT B0 ;  /* 0x0000000000007941 */ /* 0x000fea0003800200 */
.L_x_6:
[----:B------:R-:W3:Y:S01]  /*0420*/  LDCU.64 UR4, c[0x0][0x888] ;  /* 0x00011100ff0477ac */ /* 0x000ee20008000a00 */
[----:B------:R-:W-:Y:S02]  /*0430*/  UISETP.EQ.U32.AND UP1, UPT, UR8, URZ, UPT ;  /* 0x000000ff0800728c */ /* 0x000fe4000bf22070 */
[----:B------:R-:W-:Y:S02]  /*0440*/  UPLOP3.LUT UP5, UPT, UPT, UPT, UPT, 0x80, 0x8 ;  /* 0x000000000008789c */ /* 0x000fe40003faf070 */
[----:B---3--:R-:W-:-:S04]  /*0450*/  UISETP.NE.U32.AND UP0, UPT, UR4, URZ, UPT ;  /* 0x000000ff0400728c */ /* 0x008fc8000bf05070 */
[----:B------:R-:W-:-:S04]  /*0460*/  UISETP.NE.AND.EX UP0, UPT, UR5, URZ, UPT, UP0 ;  /* 0x000000ff0500728c */ /* 0x000fc8000bf05300 */
[----:B------:R-:W-:-:S04]  /*0470*/  UISETP.EQ.OR.EX UP2, UPT, UR9, URZ, !UP0, UP1 ;  /* 0x000000ff0900728c */ /* 0x000fc8000c742710 */
[----:B------:R-:W-:-:S05]  /*0480*/  UP2UR UR53, UPR, URZ, 0x4 ;  /* 0x00000004ff357883 */ /* 0x000fca0008000000 */
[----:B------:R-:W-:Y:S07]  /*0490*/  BRA.U !UP2, `(.L_x_8) ;  /* 0x000000010a207547 */ /* 0x000fee000b800000 */
[----:B------:R-:W-:Y:S01]  /*04a0*/  UISETP.NE.U32.AND UP2, UPT, UR8, URZ, UPT ;  /* 0x000000ff0800728c */ /* 0x000fe2000bf45070 */
[----:B-----5:R-:W-:Y:S01]  /*04b0*/  FSETP.NEU.AND P0, PT, R35, RZ, PT ;  /* 0x000000ff2300720b */ /* 0x020fe20003f0d000 */
[----:B------:R-:W-:Y:S02]  /*04c0*/  USEL UR4, URZ, 0xffffffff, UP0 ;  /* 0xffffffffff047887 */ /* 0x000fe40008000000 */
[----:B------:R-:W-:-:S10]  /*04d0*/  UISETP.NE.AND.EX UP2, UPT, UR9, URZ, UPT, UP2 ;  /* 0x000000ff0900728c */ /* 0x000fd4000bf45320 */
[----:B------:R-:W-:Y:S01]  /*04e0*/  VOTEU.ANY UP1, P0 ;  /* 0x0000000000ff7886 */ /* 0x000fe20000020100 */
[----:B------:R-:W-:-:S04]  /*04f0*/  @!UP2 USEL UR4, URZ, 0xffffffff, UP1 ;  /* 0xffffffffff04a887 */ /* 0x000fc80008800000 */
[----:B------:R-:W-:-:S04]  /*0500*/  ULOP3.LUT UR4, UR4, 0x1, URZ, 0xc0, !UPT ;  /* 0x0000000104047892 */ /* 0x000fc8000f8ec0ff */
[----:B------:R-:W-:-:S11]  /*0510*/  UISETP.NE.U32.AND UP5, UPT, UR4, 0x1, UPT ;  /* 0x000000010400788c */ /* 0x000fd6000bfa5070 */
.L_x_8:
[----:B------:R-:W3:Y:S01]  /*0520*/  SHFL.IDX PT, R0, R68, RZ, 0x1f ;  /* 0x00001fff44007589 */ /* 0x000ee200000e0000 */
[----:B------:R-:W-:Y:S01]  /*0530*/  R2UR UR4, R12 ;  /* 0x000000000c0472ca */ /* 0x000fe200000e0000 */
[----:B------:R-:W-:-:S04]  /*0540*/  UISETP.NE.AND UP1, UPT, UR10, 0x2, UPT ;  /* 0x000000020a00788c */ /* 0x000fc8000bf25270 */
[----:B------:R-:W-:-:S08]  /*0550*/  USEL UR37, URZ, 0x1, UP1 ;  /* 0x00000001ff257887 */ /* 0x000fd00008800000 */
[----:B------:R-:W-:-:S06]  /*0560*/  UISETP.EQ.AND UP2, UPT, UR4, URZ, !UP1 ;  /* 0x000000ff0400728c */ /* 0x000fcc000cf42270 */
[----:B------:R-:W-:Y:S02]  /*0570*/  PLOP3.LUT P5, PT, P1, PT, UP2, 0x80, 0x8 ;  /* 0x000000000008781c */ /* 0x000fe40000faf028 */
[----:B---3--:R-:W-:-:S13]  /*0580*/  ISETP.NE.AND P0, PT, R0, RZ, PT ;  /* 0x000000ff0000720c */ /* 0x008fda0003f05270 */
[----:B------:R-:W-:Y:S05]  /*0590*/  @P0 BRA `(.L_x_9) ;  /* 0x0000000000440947 */ /* 0x000fea0003800000 */
[----:B------:R-:W-:Y:S01]  /*05a0*/  UMOV UR4, 0x400 ;  /* 0x0000040000047882 */ /* 0x000fe20000000000 */
[----:B------:R-:W-:Y:S01]  /*05b0*/  UMOV UR6, 0x1 ;  /* 0x0000000100067882 */ /* 0x000fe20000000000 */
[----:B------:R-:W-:Y:S02]  /*05c0*/  ULEA UR4, UR47, UR4, 0x18 ;  /* 0x000000042f047291 */ /* 0x000fe4000f8ec0ff */
[----:B------:R-:W-:-:S04]  /*05d0*/  UIADD3 UR6, UPT, UPT, -UR6, 0x100000, URZ ;  /* 0x0010000006067890 */ /* 0x000fc8000fffe1ff */
[----:B------:R-:W-:Y:S02]  /*05e0*/  USHF.L.U32 UR7, UR6, 0xb, URZ ;  /* 0x0000000b06077899 */ /* 0x000fe400080006ff */
[----:B------:R-:W-:Y:S01]  /*05f0*/  USHF.L.U32 UR6, UR6, 0x1, URZ ;  /* 0x0000000106067899 */ /* 0x000fe200080006ff */
[----:B------:R-:W-:Y:S01]  /*0600*/  ELECT P0, URZ, PT ;  /* 0x0000000000ff782f */ /* 0x000fe20003800000 */
[----:B------:R-:W3:Y:S10]  /*0610*/  FENCE.VIEW.ASYNC.S ;  /* 0x00000000000073c6 */ /* 0x000ef40000000000 */
[----:B---3--:R3:W4:Y:S01]  /*0620*/  SYNCS.EXCH.64 URZ, [UR4], UR6 ;  /* 0x0000000604ff75b2 */ /* 0x0087220008000100 */
[----:B------:R3:W1:Y:S01]  /*0630*/  SYNCS.EXCH.64 URZ, [UR4+0x20], UR6 ;  /* 0x0000200604ff75b2 */ /* 0x0006620008000100 */
[----:B------:R3:W1:Y:S01]  /*0640*/  SYNCS.EXCH.64 URZ, [UR4+0x8], UR6 ;  /* 0x0000080604ff75b2 */ /* 0x0006620008000100 */
[----:B------:R3:W1:Y:S01]  /*0650*/  SYNCS.EXCH.64 URZ, [UR4+0x28], UR6 ;  /* 0x0000280604ff75b2 */ /* 0x0006620008000100 */
[----:B------:R3:W1:Y:S01]  /*0660*/  SYNCS.EXCH.64 URZ, [UR4+0x10], UR6 ;  /* 0x0000100604ff75b2 */ /* 0x0006620008000100 */
[----:B------:R3:W1:Y:S01]  /*0670*/  SYNCS.EXCH.64 URZ, [UR4+0x30], UR6 ;  /* 0x0000300604ff75b2 */ /* 0x0006620008000100 */
[----:B------:R3:W1:Y:S01]  /*0680*/  SYNCS.EXCH.64 URZ, [UR4+0x18], UR6 ;  /* 0x0000180604ff75b2 */ /* 0x0006620008000100 */
[----:B------:R3:W1:Y:S01]  /*0690*/  SYNCS.EXCH.64 URZ, [UR4+0x38], UR6 ;  /* 0x0000380604ff75b2 */ /* 0x0006620008000100 */
[----:B------:R-:W-:Y:S01]  /*06a0*/  NOP ;  /* 0x0000000000007918 */ /* 0x000fe20000000000 */
.L_x_9:
[----:B------:R-:W2:Y:S01]  /*06b0*/  SHFL.IDX PT, R0, R68, RZ, 0x1f ;  /* 0x00001fff44007589 */ /* 0x000ea200000e0000 */
[----:B------:R-:W-:Y:S01]  /*06c0*/  NOP ;  /* 0x0000000000007918 */ /* 0x000fe20000000000 */
[----:B--2---:R-:W-:-:S13]  /*06d0*/  ISETP.NE.AND P0, PT, R0, 0x1, PT ;  /* 0x000000010000780c */ /* 0x004fda0003f05270 */
[----:B------:R-:W-:Y:S05]  /*06e0*/  @P0 BRA `(.L_x_10) ;  /* 0x00000000004c0947 */ /* 0x000fea0003800000 */
[----:B---3--:R-:W-:Y:S01]  /*06f0*/  UMOV UR4, 0x400 ;  /* 0x0000040000047882 */ /* 0x008fe20000000000 */
[----:B------:R-:W-:Y:S01]  /*0700*/  UMOV UR8, 0x20 ;  /* 0x0000002000087882 */ /* 0x000fe20000000000 */
[----:B------:R-:W-:Y:S01]  /*0710*/  UMOV UR6, 0x80 ;  /* 0x0000008000067882 */ /* 0x000fe20000000000 */
[----:B------:R-:W-:Y:S02]  /*0720*/  ULEA UR4, UR47, UR4, 0x18 ;  /* 0x000000042f047291 */ /* 0x000fe4000f8ec0ff */
[----:B------:R-:W-:-:S04]  /*0730*/  UIADD3 UR8, UPT, UPT, -UR8, 0x100000, URZ ;  /* 0x0010000008087890 */ /* 0x000fc8000fffe1ff */
[----:B------:R-:W-:Y:S02]  /*0740*/  USHF.L.U32 UR9, UR8, 0xb, URZ ;  /* 0x0000000b08097899 */ /* 0x000fe400080006ff */
[----:B------:R-:W-:Y:S02]  /*0750*/  USHF.L.U32 UR8, UR8, 0x1, URZ ;  /* 0x0000000108087899 */ /* 0x000fe400080006ff */
[----:B------:R-:W-:-:S04]  /*0760*/  UIADD3 UR6, UPT, UPT, -UR6, 0x100000, URZ ;  /* 0x0010000006067890 */ /* 0x000fc8000fffe1ff */
[----:B------:R-:W-:Y:S02]  /*0770*/  USHF.L.U32 UR7, UR6, 0xb, URZ ;  /* 0x0000000b06077899 */ /* 0x000fe400080006ff */
[----:B------:R-:W-:Y:S01]  /*0780*/  USHF.L.U32 UR6, UR6, 0x1, URZ ;  /* 0x0000000106067899 */ /* 0x000fe200080006ff */
[----:B------:R-:W-:Y:S01]  /*0790*/  ELECT P0, URZ, PT ;  /* 0x0000000000ff782f */ /* 0x000fe20003800000 */
[----:B------:R-:W2:Y:S02]  /*07a0*/  FENCE.VIEW.ASYNC.S ;  /* 0x00000000000073c6 */ /* 0x000ea40000000000 */
[----:B--2---:R2:W3:Y:S08]  /*07b0*/  SYNCS.EXCH.64 URZ, [UR4+0x40], UR8 ;  /* 0x0000400804ff75b2 */ /* 0x0044f00008000100 */
[----:B------:R2:W1:Y:S01]  /*07c0*/  SYNCS.EXCH.64 URZ, [UR4+0x58], UR6 ;  /* 0x0000580604ff75b2 */ /* 0x0004620008000100 */
[----:B------:R2:W1:Y:S01]  /*07d0*/  SYNCS.EXCH.64 URZ, [UR4+0x48], UR8 ;  /* 0x0000480804ff75b2 */ /* 0x0004620008000100 */
[----:B------:R2:W1:Y:S01]  /*07e0*/  SYNCS.EXCH.64 URZ, [UR4+0x60], UR6 ;  /* 0x0000600604ff75b2 */ /* 0x0004620008000100 */
[----:B------:R2:W1:Y:S01]  /*07f0*/  SYNCS.EXCH.64 URZ, [UR4+0x50], UR8 ;  /* 0x0000500804ff75b2 */ /* 0x0004620008000100 */
[----:B------:R2:W1:Y:S01]  /*0800*/  SYNCS.EXCH.64 URZ, [UR4+0x68], UR6 ;  /* 0x0000680604ff75b2 */ /* 0x0004620008000100 */
[----:B------:R-:W-:Y:S01]  /*0810*/  NOP ;  /* 0x0000000000007918 */ /* 0x000fe20000000000 */
.L_x_10:
[----:B------:R-:W4:Y:S01]  /*0820*/  SHFL.IDX PT, R0, R68, RZ, 0x1f ;  /* 0x00001fff44007589 */ /* 0x000f2200000e0000 */
[----:B------:R-:W-:Y:S01]  /*0830*/  NOP ;  /* 0x0000000000007918 */ /* 0x000fe20000000000 */
[----:B----4-:R-:W-:-:S13]  /*0840*/  ISETP.NE.AND P0, PT, R0, 0x3, PT ;  /* 0x000000030000780c */ /* 0x010fda0003f05270 */
[----:B------:R-:W-:Y:S05]  /*0850*/  @P0 BRA `(.L_x_11) ;  /* 0x00000000002c0947 */ /* 0x000fea0003800000 */
[----:B--23--:R-:W-:Y:S01]  /*0860*/  UMOV UR6, 0x400 ;  /* 0x0000040000067882 */ /* 0x00cfe20000000000 */
[----:B------:R-:W-:Y:S01]  /*0870*/  UMOV UR4, 0x20 ;  /* 0x0000002000047882 */ /* 0x000fe20000000000 */
[----:B------:R-:W-:Y:S02]  /*0880*/  ULEA UR6, UR47, UR6, 0x18 ;  /* 0x000000062f067291 */ /* 0x000fe4000f8ec0ff */
[----:B------:R-:W-:-:S04]  /*0890*/  UIADD3 UR4, UPT, UPT, -UR4, 0x100000, URZ ;  /* 0x0010000004047890 */ /* 0x000fc8000fffe1ff */
[----:B------:R-:W-:Y:S02]  /*08a0*/  USHF.L.U32 UR5, UR4, 0xb, URZ ;  /* 0x0000000b04057899 */ /* 0x000fe400080006ff */
[----:B------:R-:W-:Y:S01]  /*08b0*/  USHF.L.U32 UR4, UR4, 0x1, URZ ;  /* 0x0000000104047899 */ /* 0x000fe200080006ff */
[----:B------:R-:W-:Y:S01]  /*08c0*/  ELECT P0, URZ, PT ;  /* 0x0000000000ff782f */ /* 0x000fe20003800000 */
[----:B------:R-:W2:Y:S10]  /*08d0*/  FENCE.VIEW.ASYNC.S ;  /* 0x00000000000073c6 */ /* 0x000eb40000000000 */
[----:B--2---:R4:W2:Y:S01]  /*08e0*/  SYNCS.EXCH.64 URZ, [UR6+0x70], UR4 ;  /* 0x0000700406ff75b2 */ /* 0x0048a20008000100 */
[----:B------:R4:W3:Y:S02]  /*08f0*/  SYNCS.EXCH.64 URZ, [UR6+0x78], UR4 ;  /* 0x0000780406ff75b2 */ /* 0x0008e40008000100 */
[----:B----4-:R-:W-:Y:S01]  /*0900*/  NOP ;  /* 0x0000000000007918 */ /* 0x010fe20000000000 */
.L_x_11:
[----:B------:R-:W4:Y:S01]  /*0910*/  SHFL.IDX PT, R0, R68, RZ, 0x1f ;  /* 0x00001fff44007589 */ /* 0x000f2200000e0000 */
[----:B------:R-:W-:Y:S01]  /*0920*/  NOP ;  /* 0x0000000000007918 */ /* 0x000fe20000000000 */
[----:B----4-:R-:W-:-:S13]  /*0930*/  ISETP.NE.AND P0, PT, R0, 0x4, PT ;  /* 0x000000040000780c */ /* 0x010fda0003f05270 */
[----:B------:R-:W-:Y:S05]  /*0940*/  @P0 BRA `(.L_x_12) ;  /* 0x0000000000480947 */ /* 0x000fea0003800000 */
[----:B--23--:R-:W-:Y:S01]  /*0950*/  UMOV UR4, 0x1e0 ;  /* 0x000001e000047882 */ /* 0x00cfe20000000000 */
[----:B------:R-:W-:Y:S01]  /*0960*/  UMOV UR6, 0x400 ;  /* 0x0000040000067882 */ /* 0x000fe20000000000 */
[----:B------:R-:W-:Y:S01]  /*0970*/  USEL UR4, UR4, 0x1a0, UP5 ;  /* 0x000001a004047887 */ /* 0x000fe2000a800000 */
        /* <DEDUP_REMOVED lines=10> */
[----:B--2---:R4:W2:Y:S08]  /*0a20*/  SYNCS.EXCH.64 URZ, [UR6+0x80], UR8 ;  /* 0x0000800806ff75b2 */ /* 0x0048b00008000100 */
[----:B------:R4:W3:Y:S01]  /*0a30*/  SYNCS.EXCH.64 URZ, [UR6+0x90], UR4 ;  /* 0x0000900406ff75b2 */ /* 0x0008e20008000100 */
[----:B------:R4:W1:Y:S01]  /*0a40*/  SYNCS.EXCH.64 URZ, [UR6+0x88], UR8 ;  /* 0x0000880806ff75b2 */ /* 0x0008620008000100 */
[----:B------:R4:W1:Y:S02]  /*0a50*/  SYNCS.EXCH.64 URZ, [UR6+0x98], UR4 ;  /* 0x0000980406ff75b2 */ /* 0x0008640008000100 */
[----:B----4-:R-:W-:Y:S01]  /*0a60*/  NOP ;  /* 0x0000000000007918 */ /* 0x010fe20000000000 */
.L_x_12:
[----:B------:R-:W4:Y:S01]  /*0a70*/  SHFL.IDX PT, R0, R68, RZ, 0x1f ;  /* 0x00001fff44007589 */ /* 0x000f2200000e0000 */
[----:B------:R-:W-:Y:S01]  /*0a80*/  NOP ;  /* 0x0000000000007918 */ /* 0x000fe20000000000 */
[----:B----4-:R-:W-:-:S13]  /*0a90*/  ISETP.NE.AND P0, PT, R0, 0x5, PT ;  /* 0x000000050000780c */ /* 0x010fda0003f05270 */
[----:B------:R-:W-:Y:S05]  /*0aa0*/  @P0 BRA `(.L_x_13) ;  /* 0x0000000000540947 */ /* 0x000fea0003800000 */
[----:B--23--:R-:W-:Y:S01]  /*0ab0*/  UMOV UR4, 0x400 ;  /* 0x0000040000047882 */ /* 0x00cfe20000000000 */
        /* <DEDUP_REMOVED lines=14> */
[----:B------:R4:W1:Y:S01]  /*0ba0*/  SYNCS.EXCH.64 URZ, [UR4+0xc8], UR8 ;  /* 0x0000c80804ff75b2 */ /* 0x0008620008000100 */
[----:B------:R4:W1:Y:S01]  /*0bb0*/  SYNCS.EXCH.64 URZ, [UR4+0xb0], UR6 ;  /* 0x0000b00604ff75b2 */ /* 0x0008620008000100 */
[----:B------:R4:W1:Y:S01]  /*0bc0*/  SYNCS.EXCH.64 URZ, [UR4+0xd0], UR8 ;  /* 0x0000d00804ff75b2 */ /* 0x0008620008000100 */
[----:B------:R4:W1:Y:S01]  /*0bd0*/  SYNCS.EXCH.64 URZ, [UR4+0xb8], UR6 ;  /* 0x0000b80604ff75b2 */ /* 0x0008620008000100 */
[----:B------:R4:W1:Y:S02]  /*0be0*/  SYNCS.EXCH.64 URZ, [UR4+0xd8], UR8 ;  /* 0x0000d80804ff75b2 */ /* 0x0008640008000100 */
[----:B----4-:R-:W-:Y:S01]  /*0bf0*/  NOP ;  /* 0x0000000000007918 */ /* 0x010fe20000000000 */
.L_x_13:
[----:B------:R-:W4:Y:S01]  /*0c00*/  SHFL.IDX PT, R0, R68, RZ, 0x1f ;  /* 0x00001fff44007589 */ /* 0x000f2200000e0000 */
[----:B------:R-:W-:Y:S01]  /*0c10*/  ISETP.NE.OR P1, PT, RZ, UR10, !P1 ;  /* 0x0000000aff007c0c */ /* 0x000fe2000cf25670 */
        /* <DEDUP_REMOVED lines=12> */
[----:B------:R4:W3:Y:S01]  /*0ce0*/  SYNCS.EXCH.64 URZ, [UR4+0xf0], UR6 ;  /* 0x0000f00604ff75b2 */ /* 0x0008e20008000100 */
[----:B------:R4:W1:Y:S01]  /*0cf0*/  SYNCS.EXCH.64 URZ, [UR4+0xe8], UR6 ;  /* 0x0000e80604ff75b2 */ /* 0x0008620008000100 */
[----:B------:R4:W1:Y:S02]  /*0d00*/  SYNCS.EXCH.64 URZ, [UR4+0xf8], UR6 ;  /* 0x0000f80604ff75b2 */ /* 0x0008640008000100 */
[----:B----4-:R-:W-:Y:S01]  /*0d10*/  NOP ;  /* 0x0000000000007918 */ /* 0x010fe20000000000 */
.L_x_14:
[----:B------:R-:W-:Y:S01]  /*0d20*/  VOTEU.ALL UP1, P1 ;  /* 0x0000000000ff7886 */ /* 0x000fe20000820000 */
[----:B--23--:R-:W2:Y:S01]  /*0d30*/  LDCU UR7, c[0x0][0x36c] ;  /* 0x00006d80ff0777ac */ /* 0x00cea20008000800 */
[----:B------:R-:W-:Y:S01]  /*0d40*/  NOP ;  /* 0x0000000000007918 */ /* 0x000fe20000000000 */
[----:B------:R-:W-:Y:S01]  /*0d50*/  LOP3.LUT R10, R69, 0x1f, RZ, 0xc0, !PT ;  /* 0x0000001f450a7812 */ /* 0x000fe200078ec0ff */
[----:B------:R-:W-:Y:S01]  /*0d60*/  UMOV UR4, 0x20 ;  /* 0x0000002000047882 */ /* 0x000fe20000000000 */
[----:B------:R-:W-:Y:S01]  /*0d70*/  @!UP1 UMOV UR6, 0x400 ;  /* 0x0000040000069882 */ /* 0x000fe20000000000 */
[----:B------:R-:W-:-:S04]  /*0d80*/  @!UP1 UIADD3 UR4, UPT, UPT, -UR4, 0x100000, URZ ;  /* 0x0010000004049890 */ /* 0x000fc8000fffe1ff */
[----:B------:R-:W-:Y:S02]  /*0d90*/  @!UP1 USHF.L.U32 UR5, UR4, 0xb, URZ ;  /* 0x0000000b04059899 */ /* 0x000fe400080006ff */
[----:B------:R-:W-:Y:S02]  /*0da0*/  @!UP1 USHF.L.U32 UR4, UR4, 0x1, URZ ;  /* 0x0000000104049899 */ /* 0x000fe400080006ff */
[----:B------:R-:W-:Y:S01]  /*0db0*/  @!UP1 ULEA UR6, UR47, UR6, 0x18 ;  /* 0x000000062f069291 */ /* 0x000fe2000f8ec0ff */
[----:B------:R-:W-:Y:S01]  /*0dc0*/  VOTEU.ALL UP1, P1 ;  /* 0x0000000000ff7886 */ /* 0x000fe20000820000 */
[----:B------:R-:W-:Y:S01]  /*0dd0*/  UISETP.NE.AND UP4, UPT, UR10, URZ, UPT ;  /* 0x000000ff0a00728c */ /* 0x000fe2000bf85270 */
[----:B------:R-:W3:Y:S09]  /*0de0*/  FENCE.VIEW.ASYNC.S ;  /* 0x00000000000073c6 */ /* 0x000ef20000000000 */
[----:B---3--:R3:W4:Y:S01]  /*0df0*/  @!UP1 SYNCS.EXCH.64 URZ, [UR6+0x100], UR4 ;  /* 0x0001000406ff95b2 */ /* 0x0087220008000100 */
[----:B--2---:R-:W-:-:S09]  /*0e00*/  UISETP.EQ.U32.AND UP1, UPT, UR7, 0x1, UPT ;  /* 0x000000010700788c */ /* 0x004fd2000bf22070 */
[----:B------:R-:W-:Y:S05]  /*0e10*/  BRA.U !UP1, `(.L_x_15) ;  /* 0x0000000109087547 */ /* 0x000fea000b800000 */
[----:B-1--4-:R-:W-:Y:S01]  /*0e20*/  UCGABAR_ARV ;  /* 0x00000000000079c7 */ /* 0x012fe20008000000 */
[----:B------:R-:W-:Y:S05]  /*0e30*/  BRA `(.L_x_16) ;  /* 0x0000000000047947 */ /* 0x000fea0003800000 */
.L_x_15:
[----:B-1--4-:R-:W-:Y:S01]  /*0e40*/  NOP ;  /* 0x0000000000007918 */ /* 0x012fe20000000000 */
.L_x_16:
[----:B------:R-:W1:Y:S01]  /*0e50*/  S2R R15, SR_CTAID.Y ;  /* 0x00000000000f7919 */ /* 0x000e620000002600 */
[----:B------:R-:W-:-:S05]  /*0e60*/  CS2R.32 R63, SR_CgaSize ;  /* 0x00000000003f7805 */ /* 0x000fca0000008a00 */
[----:B------:R-:W-:-:S05]  /*0e70*/  IMAD R63, R63, -0xa0, RZ ;  /* 0xffffff603f3f7824 */ /* 0x000fca00078e02ff */
[----:B---3--:R-:W-:-:S14]  /*0e80*/  R2UR UR4, R63 ;  /* 0x000000003f0472ca */ /* 0x008fdc00000e0000 */
[----:B------:R-:W2:Y:S01]  /*0e90*/  LDCU UR4, c[0x0][UR4+0x2b4] ;  /* 0x00005680040477ac */ /* 0x000ea20008000800 */
[----:B------:R-:W-:-:S05]  /*0ea0*/  CS2R.32 R0, SR_CgaSize ;  /* 0x0000000000007805 */ /* 0x000fca0000008a00 */
[----:B------:R-:W-:-:S06]  /*0eb0*/  IMAD R0, R0, -0xa0, RZ ;  /* 0xffffff6000007824 */ /* 0x000fcc00078e02ff */
[----:B------:R-:W3:Y:S01]  /*0ec0*/  LDC R0, c[0x0][R0+0x2a4] ;  /* 0x0000a90000007b82 */ /* 0x000ee20000000800 */
[----:B------:R-:W-:Y:S01]  /*0ed0*/  PRMT R8, RZ, 0x7610, R8 ;  /* 0x00007610ff087816 */ /* 0x000fe20000000008 */
[----:B------:R-:W4:Y:S01]  /*0ee0*/  S2R R9, SR_CTAID.X ;  /* 0x0000000000097919 */ /* 0x000f220000002500 */
[----:B------:R-:W-:-:S05]  /*0ef0*/  CS2R.32 R63, SR_CgaSize ;  /* 0x00000000003f7805 */ /* 0x000fca0000008a00 */
[----:B------:R-:W-:-:S05]  /*0f00*/  IMAD R63, R63, -0xa0, RZ ;  /* 0xffffff603f3f7824 */ /* 0x000fca00078e02ff */
[----:B------:R-:W-:-:S14]  /*0f10*/  R2UR UR5, R63 ;  /* 0x000000003f0572ca */ /* 0x000fdc00000e0000 */
[----:B------:R-:W3:Y:S01]  /*0f20*/  LDCU UR5, c[0x0][UR5+0x2b0] ;  /* 0x00005600050577ac */ /* 0x000ee20008000800 */
[----:B------:R-:W-:Y:S01]  /*0f30*/  UISETP.NE.AND UP2, UPT, UR10, 0x2, UPT ;  /* 0x000000020a00788c */ /* 0x000fe2000bf45270 */
[----:B------:R-:W2:Y:S01]  /*0f40*/  LDC R13, c[0x0][0xb24] ;  /* 0x0002c900ff0d7b82 */ /* 0x000ea20000000800 */
[----:B------:R-:W-:-:S05]  /*0f50*/  CS2R.32 R2, SR_CgaSize ;  /* 0x0000000000027805 */ /* 0x000fca0000008a00 */
[----:B------:R-:W-:-:S06]  /*0f60*/  IMAD R2, R2, -0xa0, RZ ;  /* 0xffffff6002027824 */ /* 0x000fcc00078e02ff */
[----:B------:R-:W3:Y:S08]  /*0f70*/  LDC R2, c[0x0][R2+0x2a0] ;  /* 0x0000a80002027b82 */ /* 0x000ef00000000800 */
[----:B------:R-:W3:Y:S01]  /*0f80*/  LDC R26, c[0x0][0xb24] ;  /* 0x0002c900ff1a7b82 */ /* 0x000ee20000000800 */
[----:B-1----:R-:W-:-:S07]  /*0f90*/  I2FP.F32.U32 R62, R15 ;  /* 0x0000000f003e7245 */ /* 0x002fce0000201000 */
[----:B------:R-:W1:Y:S01]  /*0fa0*/  S2UR UR60, SR_CTAID.Z ;  /* 0x00000000003c79c3 */ /* 0x000e620000002700 */
[----:B--2---:R-:W-:Y:S01]  /*0fb0*/  ISETP.GE.AND P0, PT, R13, 0x1, PT ;  /* 0x000000010d00780c */ /* 0x004fe20003f06270 */
[----:B----4-:R-:W-:Y:S01]  /*0fc0*/  IMAD.MOV.U32 R14, RZ, RZ, R9 ;  /* 0x000000ffff0e7224 */ /* 0x010fe200078e0009 */
[----:B------:R-:W-:Y:S01]  /*0fd0*/  I2FP.F32.U32 R63, R9 ;  /* 0x00000009003f7245 */ /* 0x000fe20000201000 */
[----:B------:R-:W-:Y:S01]  /*0fe0*/  FMUL R62, R62, UR4 ;  /* 0x000000043e3e7c20 */ /* 0x000fe20008400000 */
[----:B------:R-:W2:Y:S03]  /*0ff0*/  LDCU UR4, c[0x0][0xb30] ;  /* 0x00016600ff0477ac */ /* 0x000ea60008000800 */
[----:B---3--:R-:W-:Y:S02]  /*1000*/  FMUL R63, R63, UR5 ;  /* 0x000000053f3f7c20 */ /* 0x008fe40008400000 */
[----:B------:R-:W3:Y:S08]  /*1010*/  F2I.U32.TRUNC.NTZ R62, R62 ;  /* 0x0000003e003e7305 */ /* 0x000ef0000020f000 */
[----:B------:R-:W4:Y:S01]  /*1020*/  F2I.U32.TRUNC.NTZ R63, R63 ;  /* 0x0000003f003f7305 */ /* 0x000f22000020f000 */
[----:B--2---:R-:W-:Y:S01]  /*1030*/  UISETP.NE.AND UP3, UPT, UR4, 0x1, UPT ;  /* 0x000000010400788c */ /* 0x004fe2000bf65270 */
[----:B---3--:R-:W-:-:S05]  /*1040*/  IADD3 R62, PT, PT, -R62, RZ, RZ ;  /* 0x000000ff3e3e7210 */ /* 0x008fca0007ffe1ff */
[----:B------:R-:W-:Y:S01]  /*1050*/  IMAD R62, R0, R62, R15 ;  /* 0x0000003e003e7224 */ /* 0x000fe200078e020f */
[----:B------:R-:W-:Y:S01]  /*1060*/  PRMT R0, RZ, 0x7610, R0 ;  /* 0x00007610ff007816 */ /* 0x000fe20000000000 */
[----:B----4-:R-:W-:-:S04]  /*1070*/  IMAD.MOV R63, RZ, RZ, -R63 ;  /* 0x000000ffff3f7224 */ /* 0x010fc800078e0a3f */
[----:B------:R-:W-:Y:S01]  /*1080*/  IMAD R63, R2, R63, R9 ;  /* 0x0000003f023f7224 */ /* 0x000fe200078e0209 */
[----:B-1----:R-:W-:Y:S06]  /*1090*/  BRA.U UP4, `(.L_x_17) ;  /* 0x0000000104247547 */ /* 0x002fec000b800000 */
[----:B------:R-:W-:Y:S01]  /*10a0*/  ISETP.NE.AND P1, PT, R62, RZ, PT ;  /* 0x000000ff3e00720c */ /* 0x000fe20003f25270 */
[----:B------:R-:W-:Y:S01]  /*10b0*/  IMAD.MOV.U32 R0, RZ, RZ, 0x3 ;  /* 0x00000003ff007424 */ /* 0x000fe200078e00ff */
[C---:B------:R-:W-:Y:S02]  /*10c0*/  LOP3.LUT R2, R63.reuse, 0xfffffffe, RZ, 0xc0, !PT ;  /* 0xfffffffe3f027812 */ /* 0x040fe400078ec0ff */
[----:B------:R-:W-:Y:S02]  /*10d0*/  ISETP.LT.U32.OR P1, PT, R63, 0x2, !P1 ;  /* 0x000000023f00780c */ /* 0x000fe40004f21470 */
[----:B------:R-:W-:Y:S02]  /*10e0*/  SHF.L.U32 R0, R0, R2, RZ ;  /* 0x0000000200007219 */ /* 0x000fe400000006ff */
[----:B------:R-:W-:Y:S02]  /*10f0*/  SEL R4, RZ, 0x1, !P1 ;  /* 0x00000001ff047807 */ /* 0x000fe40004800000 */
[----:B------:R-:W-:-:S05]  /*1100*/  SEL R3, RZ, 0x2, !P1 ;  /* 0x00000002ff037807 */ /* 0x000fca0004800000 */
[----:B------:R-:W-:-:S05]  /*1110*/  IMAD.IADD R3, R4, 0x1, R3 ;  /* 0x0000000104037824 */ /* 0x000fca00078e0203 */
[----:B------:R-:W-:Y:S02]  /*1120*/  PRMT R8, R3, 0x7610, R8 ;  /* 0x0000761003087816 */ /* 0x000fe40000000008 */
.L_x_17:
[----:B------:R-:W-:Y:S05]  /*1130*/  @!P0 BRA `(.L_x_18) ;  /* 0x0000000000b88947 */ /* 0x000fea0003800000 */
[----:B------:R-:W1:Y:S01]  /*1140*/  LDC.64 R4, c[0x0][0xb18] ;  /* 0x0002c600ff047b82 */ /* 0x000e620000000a00 */
[----:B------:R-:W-:-:S07]  /*1150*/  ISETP.NE.AND P0, PT, R13, 0x1, PT ;  /* 0x000000010d00780c */ /* 0x000fce0003f05270 */
[----:B------:R-:W2:Y:S08]  /*1160*/  LDC R16, c[0x0][0xb0c] ;  /* 0x0002c300ff107b82 */ /* 0x000eb00000000800 */
[----:B------:R-:W3:Y:S08]  /*1170*/  LDC R18, c[0x0][0x370] ;  /* 0x0000dc00ff127b82 */ /* 0x000ef00000000800 */
[----:B------:R-:W4:Y:S01]  /*1180*/  LDC R17, c[0x0][0x374] ;  /* 0x0000dd00ff117b82 */ /* 0x000f220000000800 */
[----:B-1----:R-:W-:-:S07]  /*1190*/  ISETP.NE.AND P1, PT, R4, 0x1, PT ;  /* 0x000000010400780c */ /* 0x002fce0003f25270 */
[----:B------:R-:W3:Y:S01]  /*11a0*/  LDC.64 R6, c[0x0][0xb10] ;  /* 0x0002c400ff067b82 */ /* 0x000ee20000000a00 */
[----:B--2---:R-:W-:-:S07]  /*11b0*/  ISETP.NE.AND P2, PT, R16, 0x1, PT ;  /* 0x000000011000780c */ /* 0x004fce0003f45270 */
[----:B------:R-:W1:Y:S08]  /*11c0*/  LDC R14, c[0x0][0xb20] ;  /* 0x0002c800ff0e7b82 */ /* 0x000e700000000800 */
[----:B------:R-:W2:Y:S01]  /*11d0*/  LDC.64 R2, c[0x0][0xb28] ;  /* 0x0002ca00ff027b82 */ /* 0x000ea20000000a00 */
[----:B----4-:R-:W-:-:S04]  /*11e0*/  IMAD.HI.U32 R19, R17, R5, RZ ;  /* 0x0000000511137227 */ /* 0x010fc800078e00ff */
[----:B------:R-:W-:-:S04]  /*11f0*/  IMAD.HI.U32 R5, R15, R5, RZ ;  /* 0x000000050f057227 */ /* 0x000fc800078e00ff */
[----:B---3--:R-:W-:-:S05]  /*1200*/  IMAD.HI.U32 R20, R18, R6, RZ ;  /* 0x0000000612147227 */ /* 0x008fca00078e00ff */
[-C--:B------:R-:W-:Y:S01]  /*1210*/  @P2 SHF.R.U32.HI R18, RZ, R7.reuse, R20 ;  /* 0x00000007ff122219 */ /* 0x080fe20000011614 */
[----:B------:R-:W-:Y:S01]  /*1220*/  IMAD.HI.U32 R20, R9, R6, RZ ;  /* 0x0000000609147227 */ /* 0x000fe200078e00ff */
[-C--:B-1----:R-:W-:Y:S02]  /*1230*/  @P1 SHF.R.U32.HI R17, RZ, R14.reuse, R19 ;  /* 0x0000000eff111219 */ /* 0x082fe40000011613 */
[----:B------:R-:W-:Y:S02]  /*1240*/  SHF.R.U32.HI R5, RZ, R14, R5 ;  /* 0x0000000eff057219 */ /* 0x000fe40000011605 */
[----:B------:R-:W-:Y:S02]  /*1250*/  SHF.R.U32.HI R20, RZ, R7, R20 ;  /* 0x00000007ff147219 */ /* 0x000fe40000011614 */
[----:B------:R-:W-:Y:S01]  /*1260*/  SEL R5, R15, R5, !P1 ;  /* 0x000000050f057207 */ /* 0x000fe20004800000 */
[----:B--2---:R-:W-:Y:S01]  /*1270*/  IMAD.HI.U32 R19, R17, R2, RZ ;  /* 0x0000000211137227 */ /* 0x004fe200078e00ff */
[----:B------:R-:W-:-:S03]  /*1280*/  SEL R14, R9, R20, !P2 ;  /* 0x00000014090e7207 */ /* 0x000fc60005000000 */
[----:B------:R-:W-:Y:S01]  /*1290*/  IMAD.HI.U32 R6, R18, R2, RZ ;  /* 0x0000000212067227 */ /* 0x000fe200078e00ff */
[----:B------:R-:W-:-:S04]  /*12a0*/  @P0 SHF.R.U32.HI R17, RZ, R3, R19 ;  /* 0x00000003ff110219 */ /* 0x000fc80000011613 */
[----:B------:R-:W-:Y:S01]  /*12b0*/  @P0 SHF.R.U32.HI R18, RZ, R3, R6 ;  /* 0x00000003ff120219 */ /* 0x000fe20000011606 */
[----:B------:R-:W-:-:S04]  /*12c0*/  IMAD R17, R17, R13, RZ ;  /* 0x0000000d11117224 */ /* 0x000fc800078e02ff */
[----:B------:R-:W-:Y:S01]  /*12d0*/  IMAD R6, R18, R13, RZ ;  /* 0x0000000d12067224 */ /* 0x000fe200078e02ff */
[----:B------:R-:W-:-:S04]  /*12e0*/  ISETP.GE.AND P1, PT, R5, R17, PT ;  /* 0x000000110500720c */ /* 0x000fc80003f26270 */
[----:B------:R-:W-:Y:S01]  /*12f0*/  ISETP.GE.OR P1, PT, R14, R6, P1 ;  /* 0x000000060e00720c */ /* 0x000fe20000f26670 */
[----:B------:R-:W-:-:S05]  /*1300*/  IMAD.HI.U32 R6, R5, R2, RZ ;  /* 0x0000000205067227 */ /* 0x000fca00078e00ff */
[----:B------:R-:W-:-:S04]  /*1310*/  SHF.R.U32.HI R6, RZ, R3, R6 ;  /* 0x00000003ff067219 */ /* 0x000fc80000011606 */
[----:B------:R-:W-:-:S03]  /*1320*/  SEL R6, R5, R6, !P0 ;  /* 0x0000000605067207 */ /* 0x000fc60004000000 */
[----:B------:R-:W-:Y:S01]  /*1330*/  @!P1 IMAD.HI.U32 R7, R14, R2, RZ ;  /* 0x000000020e079227 */ /* 0x000fe200078e00ff */
[----:B------:R-:W-:-:S04]  /*1340*/  IADD3 R2, PT, PT, -R6, RZ, RZ ;  /* 0x000000ff06027210 */ /* 0x000fc80007ffe1ff */
[----:B------:R-:W-:Y:S01]  /*1350*/  @!P1 SHF.R.U32.HI R3, RZ, R3, R7 ;  /* 0x00000003ff039219 */ /* 0x000fe20000011607 */
[----:B------:R-:W-:Y:S01]  /*1360*/  IMAD R2, R13, R2, R5 ;  /* 0x000000020d027224 */ /* 0x000fe200078e0205 */
[----:B------:R-:W-:Y:S02]  /*1370*/  IADD3 R7, PT, PT, -R5, RZ, RZ ;  /* 0x000000ff05077210 */ /* 0x000fe40007ffe1ff */
[----:B------:R-:W-:-:S03]  /*1380*/  @!P1 SEL R3, R14, R3, !P0 ;  /* 0x000000030e039207 */ /* 0x000fc60004000000 */
[----:B------:R-:W-:Y:S02]  /*1390*/  IMAD R7, R4, R7, R15 ;  /* 0x0000000704077224 */ /* 0x000fe400078e020f */
[--C-:B------:R-:W-:Y:S02]  /*13a0*/  @!P1 IMAD.IADD R6, R6, 0x1, -R3.reuse ;  /* 0x0000000106069824 */ /* 0x100fe400078e0a03 */
[----:B------:R-:W-:Y:S01]  /*13b0*/  @!P1 IMAD R3, R2, R18, R3 ;  /* 0x0000001202039224 */ /* 0x000fe200078e0203 */
[----:B------:R-:W-:Y:S01]  /*13c0*/  IADD3 R2, PT, PT, -R14, RZ, RZ ;  /* 0x000000ff0e027210 */ /* 0x000fe20007ffe1ff */
[----:B------:R-:W-:Y:S02]  /*13d0*/  @!P1 IMAD R5, R6, R13, R14 ;  /* 0x0000000d06059224 */ /* 0x000fe400078e020e */
[----:B------:R-:W-:Y:S02]  /*13e0*/  @!P1 IMAD.MOV.U32 R14, RZ, RZ, R3 ;  /* 0x000000ffff0e9224 */ /* 0x000fe400078e0003 */
[----:B------:R-:W-:-:S02]  /*13f0*/  IMAD R2, R16, R2, R9 ;  /* 0x0000000210027224 */ /* 0x000fc400078e0209 */
[----:B------:R-:W-:Y:S02]  /*1400*/  IMAD R15, R5, R4, R7 ;  /* 0x00000004050f7224 */ /* 0x000fe400078e0207 */
[----:B------:R-:W-:Y:S02]  /*1410*/  IMAD R14, R14, R16, R2 ;  /* 0x000000100e0e7224 */ /* 0x000fe400078e0202 */
.L_x_18:
[----:B------:R-:W-:Y:S05]  /*1420*/  BRA.U UP3, `(.L_x_19) ;  /* 0x0000000103407547 */ /* 0x000fea000b800000 */
[----:B------:R-:W1:Y:S08]  /*1430*/  LDC.64 R4, c[0x0][0xb10] ;  /* 0x0002c400ff047b82 */ /* 0x000e700000000a00 */
[----:B------:R-:W2:Y:S08]  /*1440*/  LDC.64 R2, c[0x0][0xb18] ;  /* 0x0002c600ff027b82 */ /* 0x000eb00000000a00 */
[----:B------:R-:W3:Y:S08]  /*1450*/  LDC R6, c[0x0][0xb20] ;  /* 0x0002c800ff067b82 */ /* 0x000ef00000000800 */
[----:B------:R-:W4:Y:S01]  /*1460*/  LDC R7, c[0x0][0xb0c] ;  /* 0x0002c300ff077b82 */ /* 0x000f220000000800 */
[----:B-1----:R-:W-:-:S05]  /*1470*/  IMAD.HI.U32 R4, R14, R4, RZ ;  /* 0x000000040e047227 */ /* 0x002fca00078e00ff */
[----:B------:R-:W-:Y:S01]  /*1480*/  SHF.R.U32.HI R4, RZ, R5, R4 ;  /* 0x00000005ff047219 */ /* 0x000fe20000011604 */
[----:B--2---:R-:W-:Y:S01]  /*1490*/  IMAD.HI.U32 R3, R15, R3, RZ ;  /* 0x000000030f037227 */ /* 0x004fe200078e00ff */
[----:B------:R-:W-:-:S04]  /*14a0*/  ISETP.NE.AND P0, PT, R2, 0x1, PT ;  /* 0x000000010200780c */ /* 0x000fc80003f05270 */
[----:B---3--:R-:W-:-:S04]  /*14b0*/  SHF.R.U32.HI R3, RZ, R6, R3 ;  /* 0x00000006ff037219 */ /* 0x008fc80000011603 */
[----:B------:R-:W-:Y:S02]  /*14c0*/  SEL R3, R15, R3, !P0 ;  /* 0x000000030f037207 */ /* 0x000fe40004000000 */
[----:B----4-:R-:W-:-:S04]  /*14d0*/  ISETP.NE.AND P1, PT, R7, 0x1, PT ;  /* 0x000000010700780c */ /* 0x010fc80003f25270 */
[----:B------:R-:W-:-:S05]  /*14e0*/  SEL R5, R14, R4, !P1 ;  /* 0x000000040e057207 */ /* 0x000fca0004800000 */
[----:B------:R-:W-:Y:S02]  /*14f0*/  IMAD.IADD R4, R3, 0x1, -R5 ;  /* 0x0000000103047824 */ /* 0x000fe400078e0a05 */
[----:B------:R-:W-:Y:S02]  /*1500*/  IMAD.IADD R3, R5, 0x1, -R3 ;  /* 0x0000000105037824 */ /* 0x000fe400078e0a03 */
[----:B------:R-:W-:Y:S02]  /*1510*/  IMAD R14, R4, R7, R14 ;  /* 0x00000007040e7224 */ /* 0x000fe400078e020e */
[----:B------:R-:W-:Y:S02]  /*1520*/  IMAD R15, R3, R2, R15 ;  /* 0x00000002030f7224 */ /* 0x000fe400078e020f */
.L_x_19:
[----:B------:R-:W-:Y:S05]  /*1530*/  BRA.U !UP1, `(.L_x_20) ;  /* 0x00000001090c7547 */ /* 0x000fea000b800000 */
[----:B------:R-:W-:Y:S01]  /*1540*/  UCGABAR_WAIT ;  /* 0x0000000000007dc7 */ /* 0x000fe20008000000 */
[----:B------:R-:W-:Y:S01]  /*1550*/  CCTL.IVALL ;  /* 0x00000000ff00798f */ /* 0x000fe20002000000 */
[----:B------:R-:W-:Y:S05]  /*1560*/  BRA `(.L_x_21) ;  /* 0x0000000000047947 */ /* 0x000fea0003800000 */
.L_x_20:
[----:B------:R-:W-:Y:S06]  /*1570*/  BAR.SYNC.DEFER_BLOCKING 0x0 ;  /* 0x0000000000007b1d */ /* 0x000fec0000010000 */
.L_x_21:
[----:B------:R-:W-:Y:S05]  /*1580*/  BRA.U UP2, `(.L_x_22) ;  /* 0x0000001502dc7547 */ /* 0x000fea000b800000 */
[----:B------:R-:W1:Y:S01]  /*1590*/  LDCU UR6, c[0x0][0x38c] ;  /* 0x00007180ff0677ac */ /* 0x000e620008000800 */
[----:B------:R-:W2:Y:S01]  /*15a0*/  LDC R8, c[0x0][0x370] ;  /* 0x0000dc00ff087b82 */ /* 0x000ea20000000800 */
[C---:B------:R-:W-:Y:S01]  /*15b0*/  IMAD.SHL.U32 R19, R9.reuse, 0x20, RZ ;  /* 0x0000002009137824 */ /* 0x040fe200078e00ff */
[----:B------:R-:W-:Y:S01]  /*15c0*/  PLOP3.LUT P1, PT, PT, PT, UP5, 0x80, 0x8 ;  /* 0x000000000008781c */ /* 0x000fe20003f2f058 */
[----:B------:R-:W-:Y:S01]  /*15d0*/  UISETP.NE.AND UP1, UPT, UR10, URZ, UPT ;  /* 0x000000ff0a00728c */ /* 0x000fe2000bf25270 */
[----:B------:R-:W-:Y:S01]  /*15e0*/  ISETP.NE.AND P4, PT, R10, RZ, P5 ;  /* 0x000000ff0a00720c */ /* 0x000fe20002f85270 */
[----:B------:R-:W-:Y:S01]  /*15f0*/  IMAD.SHL.U32 R18, R9, 0x40, RZ ;  /* 0x0000004009127824 */ /* 0x000fe200078e00ff */
[----:B------:R-:W-:Y:S01]  /*1600*/  PLOP3.LUT P1, PT, P1, PT, PT, 0x8, 0x80 ;  /* 0x000000000080781c */ /* 0x000fe20000f2e170 */
[----:B------:R-:W-:Y:S01]  /*1610*/  IMAD.MOV.U32 R17, RZ, RZ, 0x1 ;  /* 0x00000001ff117424 */ /* 0x000fe200078e00ff */
[----:B------:R-:W3:Y:S01]  /*1620*/  LDC R0, c[0x0][0x374] ;  /* 0x0000dd00ff007b82 */ /* 0x000ee20000000800 */
[----:B------:R-:W-:Y:S01]  /*1630*/  IMAD.MOV.U32 R16, RZ, RZ, RZ ;  /* 0x000000ffff107224 */ /* 0x000fe200078e00ff */
[----:B------:R-:W-:Y:S01]  /*1640*/  CS2R R12, SRZ ;  /* 0x00000000000c7805 */ /* 0x000fe2000001ff00 */
[----:B------:R-:W-:Y:S01]  /*1650*/  IMAD.MOV.U32 R11, RZ, RZ, 0x1 ;  /* 0x00000001ff0b7424 */ /* 0x000fe200078e00ff */
[----:B------:R-:W-:Y:S01]  /*1660*/  LOP3.LUT R19, R19, 0x20, RZ, 0xc0, !PT ;  /* 0x0000002013137812 */ /* 0x000fe200078ec0ff */
[----:B------:R-:W4:Y:S01]  /*1670*/  LDCU.64 UR38, c[0x0][0x348] ;  /* 0x00006900ff2677ac */ /* 0x000f220008000a00 */
[----:B-1----:R-:W-:-:S02]  /*1680*/  UIADD3 UR5, UPT, UPT, UR6, 0x7f, URZ ;  /* 0x0000007f06057890 */ /* 0x002fc4000fffe0ff */
[----:B------:R-:W-:Y:S02]  /*1690*/  UIADD3 UR61, UPT, UPT, UR6, 0xfe, URZ ;  /* 0x000000fe063d7890 */ /* 0x000fe4000fffe0ff */
[----:B------:R-:W-:Y:S02]  /*16a0*/  USHF.R.S32.HI UR4, URZ, 0x1f, UR5 ;  /* 0x0000001fff047899 */ /* 0x000fe40008011405 */
[----:B------:R-:W-:Y:S02]  /*16b0*/  USEL UR37, UR37, 0x2, UP1 ;  /* 0x0000000225257887 */ /* 0x000fe40008800000 */
[----:B------:R-:W-:Y:S01]  /*16c0*/  ULEA.HI UR4, UR4, UR5, URZ, 0x7 ;  /* 0x0000000504047291 */ /* 0x000fe2000f8f38ff */
[----:B------:R-:W-:-:S03]  /*16d0*/  UMOV UR23, URZ ;  /* 0x000000ff00177c82 */ /* 0x000fc60008000000 */
[----:B------:R-:W-:Y:S02]  /*16e0*/  USHF.R.S32.HI UR53, URZ, 0x7, UR4 ;  /* 0x00000007ff357899 */ /* 0x000fe40008011404 */
[----:B------:R-:W-:Y:S02]  /*16f0*/  UIADD3 UR4, UPT, UPT, UR6, -0x1, URZ ;  /* 0xffffffff06047890 */ /* 0x000fe4000fffe0ff */
[----:B------:R-:W-:Y:S02]  /*1700*/  UISETP.LT.U32.AND UP0, UPT, UR53, 0x4, UPT ;  /* 0x000000043500788c */ /* 0x000fe4000bf01070 */
[----:B------:R-:W-:Y:S02]  /*1710*/  UISETP.GE.U32.AND UP2, UPT, UR4, -0xff, UPT ;  /* 0xffffff010400788c */ /* 0x000fe4000bf46070 */
[----:B------:R-:W-:-:S04]  /*1720*/  USEL UR46, UR53, 0x4, UP0 ;  /* 0x00000004352e7887 */ /* 0x000fc80008000000 */
[----:B------:R-:W-:Y:S02]  /*1730*/  UIADD3 UR4, UPT, UPT, UR46, -0x1, URZ ;  /* 0xffffffff2e047890 */ /* 0x000fe4000fffe0ff */
[----:B------:R-:W-:-:S03]  /*1740*/  UIADD3 UR55, UPT, UPT, UR53, -UR46, URZ ;  /* 0x8000002e35377290 */ /* 0x000fc6000fffe0ff */
[----:B------:R-:W-:-:S04]  /*1750*/  @UP2 UIADD3 UR4, UPT, UPT, UR46, URZ, URZ ;  /* 0x000000ff2e042290 */ /* 0x000fc8000fffe0ff */
[----:B------:R-:W-:Y:S02]  /*1760*/  UIADD3 UR45, UPT, UPT, UR4, 0x1, URZ ;  /* 0x00000001042d7890 */ /* 0x000fe4000fffe0ff */
[----:B--2-4-:R-:W-:-:S12]  /*1770*/  UIADD3 UR54, UPT, UPT, -UR4, URZ, URZ ;  /* 0x000000ff04367290 */ /* 0x014fd8000fffe1ff */
.L_x_46:
[----:B------:R-:W-:Y:S01]  /*1780*/  UISETP.NE.AND UP0, UPT, UR47, URZ, UPT ;  /* 0x000000ff2f00728c */ /* 0x000fe2000bf05270 */
[----:B------:R-:W1:Y:S08]  /*1790*/  S2UR UR47, SR_CgaCtaId ;  /* 0x00000000002f79c3 */ /* 0x000e700000008800 */
[----:B------:R-:W-:Y:S05]  /*17a0*/  BRA.U UP0, `(.L_x_23) ;  /* 0x0000000100347547 */ /* 0x000fea000b800000 */
[----:B------:R-:W2:Y:S01]  /*17b0*/  S2R R2, SR_CgaCtaId ;  /* 0x0000000000027919 */ /* 0x000ea20000008800 */
[----:B------:R-:W-:-:S04]  /*17c0*/  MOV R3, 0x400 ;  /* 0x0000040000037802 */ /* 0x000fc80000000f00 */
[----:B--2---:R-:W-:Y:S02]  /*17d0*/  LEA R2, R2, R3, 0x18 ;  /* 0x0000000302027211 */ /* 0x004fe400078ec0ff */
[----:B------:R-:W-:-:S03]  /*17e0*/  SHF.L.U32 R3, R11, 0x1f, RZ ;  /* 0x0000001f0b037819 */ /* 0x000fc600000006ff */
[----:B------:R-:W-:-:S04]  /*17f0*/  IMAD R2, R12, 0x8, R2 ;  /* 0x000000080c027824 */ /* 0x000fc800078e0202 */
[----:B------:R-:W2:Y:S02]  /*1800*/  SYNCS.PHASECHK.TRANS64.TRYWAIT P0, [R2+URZ+0xf0], R3 ;  /* 0x0000f003020075a7 */ /* 0x000ea400080011ff */
[----:B--2---:R-:W-:Y:S05]  /*1810*/  @!P0 BRA `(.L_x_24) ;  /* 0x0000006800a08947 */ /* 0x004fea0003800000 */
.L_x_137:
[----:B------:R-:W-:Y:S01]  /*1820*/  VIADD R12, R12, 0x1 ;  /* 0x000000010c0c7836 */ /* 0x000fe20000000000 */
[----:B------:R2:W-:Y:S04]  /*1830*/  SYNCS.ARRIVE.TRANS64.A1T0 RZ, [R2+URZ+0xe0], RZ ;  /* 0x0000e0ff02ff79a7 */ /* 0x0005e800081000ff */
[----:B------:R-:W-:-:S04]  /*1840*/  ISETP.NE.AND P0, PT, R12, 0x2, PT ;  /* 0x000000020c00780c */ /* 0x000fc80003f05270 */
[----:B------:R-:W-:Y:S02]  /*1850*/  SEL R12, R12, RZ, P0 ;  /* 0x000000ff0c0c7207 */ /* 0x000fe40000000000 */
[----:B--2---:R-:W-:-:S04]  /*1860*/  SEL R2, RZ, 0x1, P0 ;  /* 0x00000001ff027807 */ /* 0x004fc80000000000 */
[----:B------:R-:W-:-:S07]  /*1870*/  LOP3.LUT R11, R11, R2, RZ, 0x3c, !PT ;  /* 0x000000020b0b7212 */ /* 0x000fce00078e3cff */
.L_x_23:
[----:B------:R-:W-:Y:S01]  /*1880*/  UMOV UR21, 0x400 ;  /* 0x0000040000157882 */ /* 0x000fe20000000000 */
[----:B------:R-:W-:Y:S01]  /*1890*/  SHF.L.U32 R2, R17, 0x1f, RZ ;  /* 0x0000001f11027819 */ /* 0x000fe200000006ff */
[----:B-1----:R-:W-:Y:S01]  /*18a0*/  ULEA UR21, UR47, UR21, 0x18 ;  /* 0x000000152f157291 */ /* 0x002fe2000f8ec0ff */
[----:B------:R-:W-:Y:S01]  /*18b0*/  R2UR UR5, R15 ;  /* 0x000000000f0572ca */ /* 0x000fe200000e0000 */
[----:B------:R-:W-:Y:S01]  /*18c0*/  UISETP.GE.U32.AND UP0, UPT, UR61, 0xff, UPT ;  /* 0x000000ff3d00788c */ /* 0x000fe2000bf06070 */
[----:B------:R-:W-:Y:S01]  /*18d0*/  R2UR UR59, R18 ;  /* 0x00000000123b72ca */ /* 0x000fe200000e0000 */
[----:B------:R-:W-:Y:S01]  /*18e0*/  ULEA UR4, UR23, UR21, 0x3 ;  /* 0x0000001517047291 */ /* 0x000fe2000f8e18ff */
[----:B------:R-:W-:Y:S01]  /*18f0*/  R2UR UR27, R19 ;  /* 0x00000000131b72ca */ /* 0x000fe200000e0000 */
[----:B------:R-:W-:-:S07]  /*1900*/  UMOV UR22, URZ ;  /* 0x000000ff00167c82 */ /* 0x000fce0008000000 */
[----:B------:R1:W2:Y:S05]  /*1910*/  SYNCS.PHASECHK.TRANS64.TRYWAIT P2, [UR4+0x20], R2 ;  /* 0x00002002ff0075a7 */ /* 0x0002aa0008041104 */
[----:B------:R-:W-:Y:S01]  /*1920*/  ULEA UR27, UR5, UR27, 0x6 ;  /* 0x0000001b051b7291 */ /* 0x000fe2000f8e30ff */
[----:B-1----:R-:W-:-:S05]  /*1930*/  LEA.HI R2, R14, R14, RZ, 0x1 ;  /* 0x0000000e0e027211 */ /* 0x002fca00078f08ff */
[----:B------:R-:W-:-:S05]  /*1940*/  IMAD.SHL.U32 R2, R2, 0x40, RZ ;  /* 0x0000004002027824 */ /* 0x000fca00078e00ff */
[----:B------:R-:W-:-:S04]  /*1950*/  LOP3.LUT R2, R2, 0xffffff80, RZ, 0xc0, !PT ;  /* 0xffffff8002027812 */ /* 0x000fc800078ec0ff */
[----:B------:R-:W-:-:S13]  /*1960*/  R2UR UR4, R2 ;  /* 0x00000000020472ca */ /* 0x000fda00000e0000 */
[----:B------:R-:W-:Y:S01]  /*1970*/  ULOP3.LUT UR59, UR4, 0x40, UR59, 0xf8, !UPT ;  /* 0x00000040043b7892 */ /* 0x000fe2000f8ef83b */
[----:B------:R-:W-:Y:S11]  /*1980*/  BRA.U !UP0, `(.L_x_25) ;  /* 0x0000000508587547 */ /* 0x000ff6000b800000 */
[----:B------:R-:W-:Y:S01]  /*1990*/  UMOV UR29, UR54 ;  /* 0x00000036001d7c82 */ /* 0x000fe20008000000 */
[----:B------:R-:W-:Y:S01]  /*19a0*/  UMOV UR6, UR23 ;  /* 0x0000001700067c82 */ /* 0x000fe20008000000 */
[----:B------:R-:W-:-:S05]  /*19b0*/  UMOV UR42, 0x40 ;  /* 0x00000040002a7882 */ /* 0x000fca0000000000 */
.L_x_33:
[----:B------:R-:W-:Y:S01]  /*19c0*/  ULEA UR7, UR6, UR21, 0x3 ;  /* 0x0000001506077291 */ /* 0x000fe2000f8e18ff */
[----:B--2---:R-:W-:Y:S01]  /*19d0*/  @P5 MOV R3, 0x18000 ;  /* 0x0001800000035802 */ /* 0x004fe20000000f00 */
[----:B-12-4-:R-:W-:Y:S10]  /*19e0*/  @P2 BRA `(.L_x_26) ;  /* 0x00000000000c2947 */ /* 0x016ff40003800000 */
[----:B------:R-:W-:-:S04]  /*19f0*/  SHF.L.U32 R4, R17, 0x1f, RZ ;  /* 0x0000001f11047819 */ /* 0x000fc800000006ff */
[----:B------:R-:W1:Y:S02]  /*1a00*/  SYNCS.PHASECHK.TRANS64.TRYWAIT P0, [UR7+0x20], R4 ;  /* 0x00002004ff0075a7 */ /* 0x000e640008001107 */
[----:B-1----:R-:W-:Y:S05]  /*1a10*/  @!P0 BRA `(.L_x_27) ;  /* 0x0000006800348947 */ /* 0x002fea0003800000 */
.L_x_26:
[----:B------:R2:W-:Y:S01]  /*1a20*/  @P5 SYNCS.ARRIVE.TRANS64 RZ, [UR7], R3 ;  /* 0x00000003ffff59a7 */ /* 0x0005e20008000007 */
[----:B------:R-:W-:Y:S02]  /*1a30*/  ULOP3.LUT UR4, UR37, 0x2, URZ, 0xfc, !UPT ;  /* 0x0000000225047892 */ /* 0x000fe4000f8efcff */
[----:B------:R-:W-:Y:S02]  /*1a40*/  UIADD3 UR29, UPT, UPT, UR29, 0x1, URZ ;  /* 0x000000011d1d7890 */ /* 0x000fe4000fffe0ff */
[----:B------:R-:W-:Y:S02]  /*1a50*/  UISETP.NE.AND UP0, UPT, UR4, 0x2, UPT ;  /* 0x000000020400788c */ /* 0x000fe4000bf05270 */
[----:B------:R-:W-:-:S07]  /*1a60*/  UISETP.NE.AND UP2, UPT, UR29, 0x1, UPT ;  /* 0x000000011d00788c */ /* 0x000fce000bf45270 */
[----:B------:R-:W-:Y:S05]  /*1a70*/  BRA.U UP0, `(.L_x_28) ;  /* 0x0000000100047547 */ /* 0x000fea000b800000 */
[----:B------:R-:W-:Y:S05]  /*1a80*/  BPT.TRAP 0x1 ;  /* 0x000000040000795c */ /* 0x000fea0000300000 */
.L_x_28:
[----:B------:R-:W-:Y:S04]  /*1a90*/  BSSY.RECONVERGENT B0, `(.L_x_29) ;  /* 0x0000003000007945 */ /* 0x000fe80003800200 */
[----:B------:R-:W-:Y:S05]  /*1aa0*/  @!P4 BRA `(.L_x_30) ;  /* 0x000000000004c947 */ /* 0x000fea0003800000 */
[----:B------:R-:W-:Y:S05]  /*1ab0*/  BPT.TRAP 0x1 ;  /* 0x000000040000795c */ /* 0x000fea0000300000 */
.L_x_30:
[----:B------:R-:W-:Y:S05]  /*1ac0*/  BSYNC.RECONVERGENT B0 ;  /* 0x0000000000007941 */ /* 0x000fea0003800200 */
.L_x_29:
[----:B------:R-:W-:Y:S01]  /*1ad0*/  UIADD3 UR4, UPT, UPT, UR6, 0x1, URZ ;  /* 0x0000000106047890 */ /* 0x000fe2000fffe0ff */
[----:B------:R-:W-:Y:S01]  /*1ae0*/  BSSY.RECONVERGENT B0, `(.L_x_31) ;  /* 0x000003c000007945 */ /* 0x000fe20003800200 */
[----:B------:R-:W-:Y:S02]  /*1af0*/  ELECT P0, URZ, PT ;  /* 0x0000000000ff782f */ /* 0x000fe40003800000 */
[----:B------:R-:W-:-:S04]  /*1b00*/  UISETP.NE.AND UP0, UPT, UR4, 0x4, UPT ;  /* 0x000000040400788c */ /* 0x000fc8000bf05270 */
[----:B------:R-:W-:Y:S02]  /*1b10*/  USEL UR5, URZ, 0x1, UP0 ;  /* 0x00000001ff057887 */ /* 0x000fe40008000000 */
[----:B------:R-:W-:-:S04]  /*1b20*/  USEL UR23, UR4, URZ, UP0 ;  /* 0x000000ff04177287 */ /* 0x000fc80008000000 */
[----:B------:R-:W-:Y:S01]  /*1b30*/  ULEA UR4, UR23, UR21, 0x3 ;  /* 0x0000001517047291 */ /* 0x000fe2000f8e18ff */
[----:B------:R-:W-:-:S04]  /*1b40*/  LOP3.LUT R17, R17, UR5, RZ, 0x3c, !PT ;  /* 0x0000000511117c12 */ /* 0x000fc8000f8e3cff */
[----:B-1----:R-:W-:-:S04]  /*1b50*/  SHF.L.U32 R2, R17, 0x1f, RZ ;  /* 0x0000001f11027819 */ /* 0x002fc800000006ff */
[----:B------:R1:W4:Y:S01]  /*1b60*/  SYNCS.PHASECHK.TRANS64.TRYWAIT P2, [UR4+0x20], R2 ;  /* 0x00002002ff0075a7 */ /* 0x0003220008041104 */
[----:B------:R-:W-:Y:S05]  /*1b70*/  @!P0 BRA `(.L_x_32) ;  /* 0x0000000000c88947 */ /* 0x000fea0003800000 */
[----:B------:R-:W-:Y:S02]  /*1b80*/  ULEA UR32, UR6, UR21, 0xf ;  /* 0x0000001506207291 */ /* 0x000fe4000f8e78ff */
[----:B------:R-:W-:Y:S02]  /*1b90*/  UIADD3 UR4, UP1, UPT, UR38, 0x80, URZ ;  /* 0x0000008026047890 */ /* 0x000fe4000ff3e0ff */
[----:B------:R-:W-:Y:S02]  /*1ba0*/  ULEA UR13, UR6, UR21, 0xe ;  /* 0x00000015060d7291 */ /* 0x000fe4000f8e70ff */
[----:B------:R-:W-:Y:S02]  /*1bb0*/  UIADD3 UR14, UP0, UPT, UR38, 0x180, URZ ;  /* 0x00000180260e7890 */ /* 0x000fe4000ff1e0ff */
[----:B------:R-:W-:Y:S02]  /*1bc0*/  UIADD3 UR58, UPT, UPT, UR42, -0x40, URZ ;  /* 0xffffffc02a3a7890 */ /* 0x000fe4000fffe0ff */
[----:B------:R-:W-:-:S02]  /*1bd0*/  ULOP3.LUT UR57, UR7, 0xfefffff8, URZ, 0xc0, !UPT ;  /* 0xfefffff807397892 */ /* 0x000fc4000f8ec0ff */
[----:B------:R-:W-:Y:S02]  /*1be0*/  UIADD3.X UR5, UPT, UPT, URZ, UR39, URZ, UP1, !UPT ;  /* 0x00000027ff057290 */ /* 0x000fe40008ffe4ff */
[----:B------:R-:W-:Y:S02]  /*1bf0*/  UIADD3 UR56, UPT, UPT, UR32, 0x6400, URZ ;  /* 0x0000640020387890 */ /* 0x000fe4000fffe0ff */
[----:B------:R-:W-:Y:S02]  /*1c00*/  UIADD3 UR50, UPT, UPT, UR42, -0x20, URZ ;  /* 0xffffffe02a327890 */ /* 0x000fe4000fffe0ff */
[----:B------:R-:W-:Y:S02]  /*1c10*/  UIADD3 UR48, UPT, UPT, UR32, 0x8400, URZ ;  /* 0x0000840020307890 */ /* 0x000fe4000fffe0ff */
[----:B------:R-:W-:Y:S02]  /*1c20*/  UIADD3 UR40, UPT, UPT, UR32, 0xa400, URZ ;  /* 0x0000a40020287890 */ /* 0x000fe4000fffe0ff */
[----:B------:R-:W-:-:S02]  /*1c30*/  UIADD3 UR34, UPT, UPT, UR42, 0x20, URZ ;  /* 0x000000202a227890 */ /* 0x000fc4000fffe0ff */
[----:B------:R-:W-:Y:S02]  /*1c40*/  UIADD3 UR32, UPT, UPT, UR32, 0xc400, URZ ;  /* 0x0000c40020207890 */ /* 0x000fe4000fffe0ff */
[----:B------:R-:W-:Y:S02]  /*1c50*/  UIADD3.X UR15, UPT, UPT, URZ, UR39, URZ, UP0, !UPT ;  /* 0x00000027ff0f7290 */ /* 0x000fe400087fe4ff */
[----:B------:R-:W-:Y:S02]  /*1c60*/  UIADD3 UR24, UPT, UPT, UR13, 0x26400, URZ ;  /* 0x000264000d187890 */ /* 0x000fe4000fffe0ff */
[----:B------:R-:W-:Y:S01]  /*1c70*/  UIADD3 UR8, UPT, UPT, UR13, 0x27400, URZ ;  /* 0x000274000d087890 */ /* 0x000fe2000fffe0ff */
[----:B------:R-:W-:Y:S01]  /*1c80*/  UMOV UR30, 0x0 ;  /* 0x00000000001e7882 */ /* 0x000fe20000000000 */
[----:B------:R-:W-:Y:S01]  /*1c90*/  UMOV UR31, 0x10000000 ;  /* 0x10000000001f7882 */ /* 0x000fe20000000000 */
[----:B------:R-:W-:Y:S01]  /*1ca0*/  UMOV UR51, UR59 ;  /* 0x0000003b00337c82 */ /* 0x000fe20008000000 */
[----:B------:R-:W-:Y:S01]  /*1cb0*/  UMOV UR52, UR60 ;  /* 0x0000003c00347c82 */ /* 0x000fe20008000000 */
[----:B------:R-:W-:Y:S01]  /*1cc0*/  UMOV UR49, UR57 ;  /* 0x0000003900317c82 */ /* 0x000fe20008000000 */
[----:B------:R-:W-:Y:S01]  /*1cd0*/  UMOV UR43, UR59 ;  /* 0x0000003b002b7c82 */ /* 0x000fe20008000000 */
[----:B------:R-:W-:Y:S01]  /*1ce0*/  UMOV UR44, UR60 ;  /* 0x0000003c002c7c82 */ /* 0x000fe20008000000 */
[----:B------:R-:W-:Y:S01]  /*1cf0*/  UMOV UR41, UR57 ;  /* 0x0000003900297c82 */ /* 0x000fe20008000000 */
[----:B------:R-:W-:Y:S01]  /*1d00*/  UTMALDG.3D.2CTA [UR56], [UR4], desc[UR30] ;  /* 0x00001e38040075b4 */ /* 0x000fe20008211000 */
[----:B------:R-:W-:Y:S01]  /*1d10*/  UMOV UR35, UR59 ;  /* 0x0000003b00237c82 */ /* 0x000fe20008000000 */
        /* <DEDUP_REMOVED lines=10> */
[----:B------:R-:W-:Y:S01]  /*1dc0*/  UIADD3 UR16, UPT, UPT, UR13, 0x28400, URZ ;  /* 0x000284000d107890 */ /* 0x000fe2000fffe0ff */
[----:B------:R-:W-:Y:S01]  /*1dd0*/  UMOV UR18, UR42 ;  /* 0x0000002a00127c82 */ /* 0x000fe20008000000 */
[----:B------:R-:W-:Y:S01]  /*1de0*/  UMOV UR19, UR27 ;  /* 0x0000001b00137c82 */ /* 0x000fe20008000000 */
[----:B------:R-:W-:Y:S01]  /*1df0*/  UTMALDG.3D.2CTA [UR40], [UR4], desc[UR30] ;  /* 0x00001e28040075b4 */ /* 0x000fe20008211000 */
[----:B------:R-:W-:Y:S01]  /*1e00*/  UMOV UR20, UR60 ;  /* 0x0000003c00147c82 */ /* 0x000fe20008000000 */
[----:B------:R-:W-:Y:S01]  /*1e10*/  UMOV UR17, UR57 ;  /* 0x0000003900117c82 */ /* 0x000fe20008000000 */
[----:B------:R-:W-:Y:S01]  /*1e20*/  UTMALDG.3D.2CTA [UR32], [UR4], desc[UR30] ;  /* 0x00001e20040075b4 */ /* 0x000fe20008211000 */
[----:B------:R-:W-:Y:S01]  /*1e30*/  UTMALDG.3D.2CTA [UR24], [UR14], desc[UR30] ;  /* 0x00001e180e0075b4 */ /* 0x000fe20008211000 */
[----:B------:R2:W-:Y:S01]  /*1e40*/  UTMALDG.3D.2CTA [UR8], [UR14], desc[UR30] ;  /* 0x00001e080e0075b4 */ /* 0x0005e20008211000 */
[----:B------:R1:W-:Y:S01]  /*1e50*/  UTMALDG.3D.2CTA [UR16], [UR14], desc[UR30] ;  /* 0x00001e100e0075b4 */ /* 0x0003e20008211000 */
[----:B--2---:R-:W-:Y:S01]  /*1e60*/  UIADD3 UR8, UPT, UPT, UR13, 0x29400, URZ ;  /* 0x000294000d087890 */ /* 0x004fe2000fffe0ff */
[----:B------:R-:W-:-:S08]  /*1e70*/  UMOV UR10, UR34 ;  /* 0x00000022000a7c82 */ /* 0x000fd00008000000 */
[----:B------:R1:W-:Y:S02]  /*1e80*/  UTMALDG.3D.2CTA [UR8], [UR14], desc[UR30] ;  /* 0x00001e080e0075b4 */ /* 0x0003e40008211000 */
[----:B-1----:R-:W-:Y:S01]  /*1e90*/  NOP ;  /* 0x0000000000007918 */ /* 0x002fe20000000000 */
.L_x_32:
[----:B------:R-:W-:Y:S05]  /*1ea0*/  BSYNC.RECONVERGENT B0 ;  /* 0x0000000000007941 */ /* 0x000fea0003800200 */
.L_x_31:
[----:B------:R-:W-:Y:S01]  /*1eb0*/  UIADD3 UR42, UPT, UPT, UR42, 0x80, URZ ;  /* 0x000000802a2a7890 */ /* 0x000fe2000fffe0ff */
[----:B------:R-:W-:Y:S01]  /*1ec0*/  UMOV UR6, UR23 ;  /* 0x0000001700067c82 */ /* 0x000fe20008000000 */
[----:B------:R-:W-:Y:S01]  /*1ed0*/  UMOV UR22, UR45 ;  /* 0x0000002d00167c82 */ /* 0x000fe20008000000 */
[----:B------:R-:W-:Y:S09]  /*1ee0*/  BRA.U UP2, `(.L_x_33) ;  /* 0xfffffff902b47547 */ /* 0x000ff2000b83ffff */
.L_x_25:
[----:B------:R-:W-:Y:S01]  /*1ef0*/  ULEA UR4, UR23, UR21, 0x3 ;  /* 0x0000001517047291 */ /* 0x000fe2000f8e18ff */
[----:B-1----:R-:W-:Y:S01]  /*1f00*/  SHF.L.U32 R2, R17, 0x1f, RZ ;  /* 0x0000001f11027819 */ /* 0x002fe200000006ff */
[----:B------:R-:W-:Y:S01]  /*1f10*/  @!P1 SYNCS.ARRIVE.TRANS64.A1T0 RZ, [UR21+0x78], RZ ;  /* 0x000078ffffff99a7 */ /* 0x000fe20008100015 */
[----:B------:R-:W-:-:S06]  /*1f20*/  UISETP.GT.AND UP0, UPT, UR53, UR46, UPT ;  /* 0x0000002e3500728c */ /* 0x000fcc000bf04270 */
[----:B------:R1:W1:Y:S03]  /*1f30*/  SYNCS.PHASECHK.TRANS64.TRYWAIT P1, [UR4+0x20], R2 ;  /* 0x00002002ff0075a7 */ /* 0x0002660008021104 */
[----:B------:R-:W-:Y:S05]  /*1f40*/  BRA.U !UP0, `(.L_x_34) ;  /* 0x0000000508507547 */ /* 0x000fea000b800000 */
[----:B------:R-:W-:Y:S01]  /*1f50*/  UIADD3 UR29, UPT, UPT, UR55, UR22, URZ ;  /* 0x00000016371d7290 */ /* 0x000fe2000fffe0ff */
[----:B------:R-:W-:-:S11]  /*1f60*/  UMOV UR6, UR23 ;  /* 0x0000001700067c82 */ /* 0x000fd60008000000 */
.L_x_42:
[----:B------:R-:W-:Y:S01]  /*1f70*/  ULEA UR7, UR6, UR21, 0x3 ;  /* 0x0000001506077291 */ /* 0x000fe2000f8e18ff */
[----:B--2---:R-:W-:Y:S01]  /*1f80*/  @P5 MOV R3, 0x18000 ;  /* 0x0001800000035802 */ /* 0x004fe20000000f00 */
[----:B-1----:R-:W-:Y:S10]  /*1f90*/  @P1 BRA `(.L_x_35) ;  /* 0x00000000000c1947 */ /* 0x002ff40003800000 */
[----:B------:R-:W-:-:S04]  /*1fa0*/  SHF.L.U32 R4, R17, 0x1f, RZ ;  /* 0x0000001f11047819 */ /* 0x000fc800000006ff */
[----:B------:R-:W1:Y:S02]  /*1fb0*/  SYNCS.PHASECHK.TRANS64.TRYWAIT P0, [UR7+0x20], R4 ;  /* 0x00002004ff0075a7 */ /* 0x000e640008001107 */
[----:B-1----:R-:W-:Y:S05]  /*1fc0*/  @!P0 BRA `(.L_x_36) ;  /* 0x0000006000e08947 */ /* 0x002fea0003800000 */
.L_x_35:
[----:B------:R2:W-:Y:S01]  /*1fd0*/  @P5 SYNCS.ARRIVE.TRANS64 RZ, [UR7], R3 ;  /* 0x00000003ffff59a7 */ /* 0x0005e20008000007 */
[----:B------:R-:W-:-:S04]  /*1fe0*/  ULOP3.LUT UR4, UR37, 0x2, URZ, 0xfc, !UPT ;  /* 0x0000000225047892 */ /* 0x000fc8000f8efcff */
[----:B------:R-:W-:-:S09]  /*1ff0*/  UISETP.NE.AND UP0, UPT, UR4, 0x2, UPT ;  /* 0x000000020400788c */ /* 0x000fd2000bf05270 */
[----:B------:R-:W-:Y:S05]  /*2000*/  BRA.U UP0, `(.L_x_37) ;  /* 0x0000000100047547 */ /* 0x000fea000b800000 */
[----:B------:R-:W-:Y:S05]  /*2010*/  BPT.TRAP 0x1 ;  /* 0x000000040000795c */ /* 0x000fea0000300000 */
.L_x_37:
[----:B------:R-:W-:Y:S04]  /*2020*/  BSSY.RECONVERGENT B0, `(.L_x_38) ;  /* 0x0000003000007945 */ /* 0x000fe80003800200 */
[----:B------:R-:W-:Y:S05]  /*2030*/  @!P4 BRA `(.L_x_39) ;  /* 0x000000000004c947 */ /* 0x000fea0003800000 */
[----:B------:R-:W-:Y:S05]  /*2040*/  BPT.TRAP 0x1 ;  /* 0x000000040000795c */ /* 0x000fea0000300000 */
.L_x_39:
[----:B------:R-:W-:Y:S05]  /*2050*/  BSYNC.RECONVERGENT B0 ;  /* 0x0000000000007941 */ /* 0x000fea0003800200 */
.L_x_38:
        /* <DEDUP_REMOVED lines=9> */
[----:B------:R1:W1:Y:S01]  /*20f0*/  SYNCS.PHASECHK.TRANS64.TRYWAIT P1, [UR4+0x20], R2 ;  /* 0x00002002ff0075a7 */ /* 0x0002620008021104 */
[----:B------:R-:W-:Y:S05]  /*2100*/  @!P0 BRA `(.L_x_41) ;  /* 0x0000000000cc8947 */ /* 0x000fea0003800000 */
[----:B------:R-:W-:Y:S02]  /*2110*/  ULEA UR32, UR6, UR21, 0xf ;  /* 0x0000001506207291 */ /* 0x000fe4000f8e78ff */
[----:B------:R-:W-:Y:S02]  /*2120*/  UIADD3 UR4, UP1, UPT, UR38, 0x80, URZ ;  /* 0x0000008026047890 */ /* 0x000fe4000ff3e0ff */
[----:B------:R-:W-:Y:S02]  /*2130*/  USHF.L.U32 UR58, UR22, 0x7, URZ ;  /* 0x00000007163a7899 */ /* 0x000fe400080006ff */
[----:B------:R-:W-:Y:S02]  /*2140*/  ULEA UR13, UR6, UR21, 0xe ;  /* 0x00000015060d7291 */ /* 0x000fe4000f8e70ff */
[----:B------:R-:W-:Y:S02]  /*2150*/  UIADD3 UR14, UP0, UPT, UR38, 0x180, URZ ;  /* 0x00000180260e7890 */ /* 0x000fe4000ff1e0ff */
[----:B------:R-:W-:-:S02]  /*2160*/  ULOP3.LUT UR57, UR7, 0xfefffff8, URZ, 0xc0, !UPT ;  /* 0xfefffff807397892 */ /* 0x000fc4000f8ec0ff */
[----:B------:R-:W-:Y:S02]  /*2170*/  UIADD3.X UR5, UPT, UPT, URZ, UR39, URZ, UP1, !UPT ;  /* 0x00000027ff057290 */ /* 0x000fe40008ffe4ff */
[----:B------:R-:W-:Y:S02]  /*2180*/  UIADD3 UR56, UPT, UPT, UR32, 0x6400, URZ ;  /* 0x0000640020387890 */ /* 0x000fe4000fffe0ff */
[----:B------:R-:W-:Y:S02]  /*2190*/  UIADD3 UR50, UPT, UPT, UR58, 0x20, URZ ;  /* 0x000000203a327890 */ /* 0x000fe4000fffe0ff */
[----:B------:R-:W-:Y:S02]  /*21a0*/  UIADD3 UR48, UPT, UPT, UR32, 0x8400, URZ ;  /* 0x0000840020307890 */ /* 0x000fe4000fffe0ff */
[----:B------:R-:W-:Y:S02]  /*21b0*/  UIADD3 UR42, UPT, UPT, UR58, 0x40, URZ ;  /* 0x000000403a2a7890 */ /* 0x000fe4000fffe0ff */
[----:B------:R-:W-:-:S02]  /*21c0*/  UIADD3 UR40, UPT, UPT, UR32, 0xa400, URZ ;  /* 0x0000a40020287890 */ /* 0x000fc4000fffe0ff */
[----:B------:R-:W-:Y:S02]  /*21d0*/  UIADD3 UR34, UPT, UPT, UR58, 0x60, URZ ;  /* 0x000000603a227890 */ /* 0x000fe4000fffe0ff */
        /* <DEDUP_REMOVED lines=37> */
[----:B--2---:R-:W-:Y:S01]  /*2430*/  NOP ;  /* 0x0000000000007918 */ /* 0x004fe20000000000 */
.L_x_41:
[----:B-1----:R-:W-:Y:S05]  /*2440*/  BSYNC.RECONVERGENT B0 ;  /* 0x0000000000007941 */ /* 0x002fea0003800200 */
.L_x_40:
[----:B------:R-:W-:Y:S01]  /*2450*/  UIADD3 UR22, UPT, UPT, UR22, 0x1, URZ ;  /* 0x0000000116167890 */ /* 0x000fe2000fffe0ff */
[----:B------:R-:W-:-:S03]  /*2460*/  UMOV UR6, UR23 ;  /* 0x0000001700067c82 */ /* 0x000fc60008000000 */
[----:B------:R-:W-:-:S09]  /*2470*/  UISETP.NE.AND UP0, UPT, UR22, UR29, UPT ;  /* 0x0000001d1600728c */ /* 0x000fd2000bf05270 */
[----:B------:R-:W-:Y:S05]  /*2480*/  BRA.U UP0, `(.L_x_42) ;  /* 0xfffffff900b87547 */ /* 0x000fea000b83ffff */
.L_x_34:
[C---:B-1----:R-:W-:Y:S01]  /*2490*/  LEA R2, R16.reuse, UR21, 0x3 ;  /* 0x0000001510027c11 */ /* 0x042fe2000f8e18ff */
[----:B------:R-:W-:Y:S01]  /*24a0*/  NOP ;  /* 0x0000000000007918 */ /* 0x000fe20000000000 */
[----:B--2---:R-:W-:Y:S02]  /*24b0*/  SHF.L.U32 R3, R13, 0x1f, RZ ;  /* 0x0000001f0d037819 */ /* 0x004fe400000006ff */
[----:B------:R-:W-:Y:S02]  /*24c0*/  LEA R4, R16, UR21, 0x4 ;  /* 0x0000001510047c11 */ /* 0x000fe4000f8e20ff */
[----:B------:R-:W1:Y:S02]  /*24d0*/  SYNCS.PHASECHK.TRANS64.TRYWAIT P0, [R2+URZ+0x80], R3 ;  /* 0x00008003020075a7 */ /* 0x000e6400080011ff */
[----:B-1----:R-:W-:Y:S05]  /*24e0*/  @!P0 BRA `(.L_x_43) ;  /* 0x0000005c00b08947 */ /* 0x002fea0003800000 */
.L_x_140:
[----:B------:R-:W4:Y:S01]  /*24f0*/  LDS.128 R4, [R4+0x110] ;  /* 0x0001100004047984 */ /* 0x000f220000000c00 */
[----:B------:R-:W-:Y:S01]  /*2500*/  ISETP.GE.AND P0, PT, R26, 0x1, PT ;  /* 0x000000011a00780c */ /* 0x000fe20003f06270 */
[----:B-1----:R-:W-:Y:S01]  /*2510*/  VIADD R2, R2, 0x90 ;  /* 0x0000009002027836 */ /* 0x002fe20000000000 */
[----:B------:R-:W-:Y:S01]  /*2520*/  @!PT LDS RZ, [RZ] ;  /* 0x00000000fffff984 */ /* 0x000fe20000000800 */
[----:B------:R-:W-:Y:S01]  /*2530*/  @!PT LDS RZ, [RZ] ;  /* 0x00000000fffff984 */ /* 0x000fe20000000800 */
[----:B------:R-:W-:Y:S01]  /*2540*/  @!PT LDS RZ, [RZ] ;  /* 0x00000000fffff984 */ /* 0x000fe20000000800 */
[----:B------:R-:W-:Y:S01]  /*2550*/  @!PT LDS RZ, [RZ] ;  /* 0x00000000fffff984 */ /* 0x000fe20000000800 */
[----:B------:R1:W-:Y:S06]  /*2560*/  MEMBAR.ALL.CTA ;  /* 0x0000000000007992 */ /* 0x0003ec0000008000 */
[----:B-1----:R-:W1:Y:S01]  /*2570*/  FENCE.VIEW.ASYNC.S ;  /* 0x00000000000073c6 */ /* 0x002e620000000000 */
[----:B------:R-:W-:-:S04]  /*2580*/  PRMT R2, RZ, 0x654, R2 ;  /* 0x00000654ff027816 */ /* 0x000fc80000000002 */
[----:B-1----:R1:W-:Y:S01]  /*2590*/  SYNCS.ARRIVE.TRANS64.RED.A1T0 RZ, [R2+URZ], RZ ;  /* 0x000000ff02ff79a7 */ /* 0x0023e200081004ff */
[----:B----4-:R-:W-:-:S13]  /*25a0*/  LOP3.LUT P2, RZ, R6, 0x1, RZ, 0xc0, !PT ;  /* 0x0000000106ff7812 */ /* 0x010fda000784c0ff */
[----:B------:R-:W-:Y:S01]  /*25b0*/  @P2 SHF.R.U32.HI R3, RZ, 0x10, R5 ;  /* 0x00000010ff032819 */ /* 0x000fe20000011605 */
[----:B------:R-:W-:Y:S01]  /*25c0*/  VOTEU.ANY UP0, P2 ;  /* 0x0000000000ff7886 */ /* 0x000fe20001000100 */
[----:B------:R-:W-:Y:S02]  /*25d0*/  @P2 MOV R10, R4 ;  /* 0x00000004000a2202 */ /* 0x000fe40000000f00 */
[----:B------:R-:W-:Y:S02]  /*25e0*/  @P2 R2UR.BROADCAST UR4, R3 ;  /* 0x00000000030422ca */ /* 0x000fe400008e0000 */
[----:B------:R-:W-:-:S11]  /*25f0*/  @P2 LOP3.LUT R9, R5, 0xffff, RZ, 0xc0, !PT ;  /* 0x0000ffff05092812 */ /* 0x000fd600078ec0ff */
[----:B------:R-:W-:Y:S01]  /*2600*/  @UP0 UMOV UR60, UR4 ;  /* 0x00000004003c0c82 */ /* 0x000fe20008000000 */
[----:B-1----:R-:W-:Y:S05]  /*2610*/  @!P0 BRA `(.L_x_44) ;  /* 0x0000000000b88947 */ /* 0x002fea0003800000 */
[----:B------:R-:W3:Y:S01]  /*2620*/  LDC.64 R4, c[0x0][0xb18] ;  /* 0x0002c600ff047b82 */ /* 0x000ee20000000a00 */
[----:B------:R-:W-:-:S07]  /*2630*/  ISETP.NE.AND P3, PT, R26, 0x1, PT ;  /* 0x000000011a00780c */ /* 0x000fce0003f65270 */
[----:B------:R-:W1:Y:S08]  /*2640*/  LDC.64 R6, c[0x0][0xb10] ;  /* 0x0002c400ff067b82 */ /* 0x000e700000000a00 */
[----:B------:R-:W2:Y:S08]  /*2650*/  LDC R14, c[0x0][0xb20] ;  /* 0x0002c800ff0e7b82 */ /* 0x000eb00000000800 */
[----:B------:R-:W4:Y:S01]  /*2660*/  LDC R15, c[0x0][0xb0c] ;  /* 0x0002c300ff0f7b82 */ /* 0x000f220000000800 */
[----:B---3--:R-:W-:Y:S01]  /*2670*/  IMAD.HI.U32 R21, R0, R5, RZ ;  /* 0x0000000500157227 */ /* 0x008fe200078e00ff */
[----:B------:R-:W-:-:S03]  /*2680*/  ISETP.NE.AND P0, PT, R4, 0x1, PT ;  /* 0x000000010400780c */ /* 0x000fc60003f05270 */
[----:B------:R-:W-:-:S03]  /*2690*/  IMAD.HI.U32 R5, R9, R5, RZ ;  /* 0x0000000509057227 */ /* 0x000fc600078e00ff */
[----:B------:R-:W3:Y:S01]  /*26a0*/  LDC.64 R2, c[0x0][0xb28] ;  /* 0x0002ca00ff027b82 */ /* 0x000ee20000000a00 */
[----:B-1----:R-:W-:-:S04]  /*26b0*/  IMAD.HI.U32 R22, R8, R6, RZ ;  /* 0x0000000608167227 */ /* 0x002fc800078e00ff */
[----:B------:R-:W-:Y:S01]  /*26c0*/  IMAD.HI.U32 R23, R10, R6, RZ ;  /* 0x000000060a177227 */ /* 0x000fe200078e00ff */
[----:B------:R-:W-:Y:S02]  /*26d0*/  SHF.R.U32.HI R22, RZ, R7, R22 ;  /* 0x00000007ff167219 */ /* 0x000fe40000011616 */
[-C--:B--2---:R-:W-:Y:S02]  /*26e0*/  SHF.R.U32.HI R21, RZ, R14.reuse, R21 ;  /* 0x0000000eff157219 */ /* 0x084fe40000011615 */
[----:B------:R-:W-:Y:S02]  /*26f0*/  SHF.R.U32.HI R5, RZ, R14, R5 ;  /* 0x0000000eff057219 */ /* 0x000fe40000011605 */
[----:B------:R-:W-:Y:S02]  /*2700*/  SEL R21, R0, R21, !P0 ;  /* 0x0000001500157207 */ /* 0x000fe40004000000 */
[----:B------:R-:W-:Y:S02]  /*2710*/  SHF.R.U32.HI R23, RZ, R7, R23 ;  /* 0x00000007ff177219 */ /* 0x000fe40000011617 */
[----:B----4-:R-:W-:-:S02]  /*2720*/  ISETP.NE.AND P1, PT, R15, 0x1, PT ;  /* 0x000000010f00780c */ /* 0x010fc40003f25270 */
[----:B------:R-:W-:Y:S02]  /*2730*/  SEL R5, R9, R5, !P0 ;  /* 0x0000000509057207 */ /* 0x000fe40004000000 */
[----:B------:R-:W-:Y:S02]  /*2740*/  SEL R22, R8, R22, !P1 ;  /* 0x0000001608167207 */ /* 0x000fe40004800000 */
[----:B------:R-:W-:Y:S01]  /*2750*/  SEL R23, R10, R23, !P1 ;  /* 0x000000170a177207 */ /* 0x000fe20004800000 */
[----:B---3--:R-:W-:-:S04]  /*2760*/  IMAD.HI.U32 R20, R21, R2, RZ ;  /* 0x0000000215147227 */ /* 0x008fc800078e00ff */
        /* <DEDUP_REMOVED lines=10> */
[----:B------:R-:W-:-:S04]  /*2810*/  @!P0 IMAD.HI.U32 R7, R23, R2, RZ ;  /* 0x0000000217078227 */ /* 0x000fc800078e00ff */
[----:B------:R-:W-:Y:S01]  /*2820*/  IMAD.MOV R2, RZ, RZ, -R6 ;  /* 0x000000ffff027224 */ /* 0x000fe200078e0a06 */
[----:B------:R-:W-:Y:S02]  /*2830*/  @!P0 SHF.R.U32.HI R3, RZ, R3, R7 ;  /* 0x00000003ff038219 */ /* 0x000fe40000011607 */
[----:B------:R-:W-:Y:S01]  /*2840*/  IADD3 R7, PT, PT, -R5, RZ, RZ ;  /* 0x000000ff05077210 */ /* 0x000fe20007ffe1ff */
[----:B------:R-:W-:Y:S01]  /*2850*/  IMAD R2, R26, R2, R5 ;  /* 0x000000021a027224 */ /* 0x000fe200078e0205 */
        /* <DEDUP_REMOVED lines=10> */
.L_x_44:
[----:B------:R-:W1:Y:S02]  /*2900*/  LDCU UR4, c[0x0][0xb30] ;  /* 0x00016600ff0477ac */ /* 0x000e640008000800 */
[----:B-1----:R-:W-:-:S09]  /*2910*/  UISETP.NE.AND UP0, UPT, UR4, 0x1, UPT ;  /* 0x000000010400788c */ /* 0x002fd2000bf05270 */
[----:B------:R-:W-:Y:S05]  /*2920*/  BRA.U UP0, `(.L_x_45) ;  /* 0x0000000100407547 */ /* 0x000fea000b800000 */
[----:B------:R-:W1:Y:S08]  /*2930*/  LDC.64 R4, c[0x0][0xb10] ;  /* 0x0002c400ff047b82 */ /* 0x000e700000000a00 */
[----:B------:R-:W2:Y:S08]  /*2940*/  LDC.64 R2, c[0x0][0xb18] ;  /* 0x0002c600ff027b82 */ /* 0x000eb00000000a00 */
[----:B------:R-:W4:Y:S08]  /*2950*/  LDC R6, c[0x0][0xb20] ;  /* 0x0002c800ff067b82 */ /* 0x000f300000000800 */
[----:B------:R-:W3:Y:S01]  /*2960*/  LDC R7, c[0x0][0xb0c] ;  /* 0x0002c300ff077b82 */ /* 0x000ee20000000800 */
[----:B-1----:R-:W-:-:S05]  /*2970*/  IMAD.HI.U32 R4, R10, R4, RZ ;  /* 0x000000040a047227 */ /* 0x002fca00078e00ff */
[----:B------:R-:W-:Y:S01]  /*2980*/  SHF.R.U32.HI R4, RZ, R5, R4 ;  /* 0x00000005ff047219 */ /* 0x000fe20000011604 */
[----:B--2---:R-:W-:Y:S01]  /*2990*/  IMAD.HI.U32 R3, R9, R3, RZ ;  /* 0x0000000309037227 */ /* 0x004fe200078e00ff */
[----:B------:R-:W-:-:S04]  /*29a0*/  ISETP.NE.AND P0, PT, R2, 0x1, PT ;  /* 0x000000010200780c */ /* 0x000fc80003f05270 */
[----:B----4-:R-:W-:-:S04]  /*29b0*/  SHF.R.U32.HI R3, RZ, R6, R3 ;  /* 0x00000006ff037219 */ /* 0x010fc80000011603 */
[----:B------:R-:W-:Y:S02]  /*29c0*/  SEL R3, R9, R3, !P0 ;  /* 0x0000000309037207 */ /* 0x000fe40004000000 */
[----:B---3--:R-:W-:-:S04]  /*29d0*/  ISETP.NE.AND P1, PT, R7, 0x1, PT ;  /* 0x000000010700780c */ /* 0x008fc80003f25270 */
[----:B------:R-:W-:-:S05]  /*29e0*/  SEL R4, R10, R4, !P1 ;  /* 0x000000040a047207 */ /* 0x000fca0004800000 */
[----:B------:R-:W-:Y:S02]  /*29f0*/  IMAD.IADD R5, R3, 0x1, -R4 ;  /* 0x0000000103057824 */ /* 0x000fe400078e0a04 */
[----:B------:R-:W-:Y:S02]  /*2a00*/  IMAD.IADD R3, R4, 0x1, -R3 ;  /* 0x0000000104037824 */ /* 0x000fe400078e0a03 */
[----:B------:R-:W-:Y:S02]  /*2a10*/  IMAD R10, R5, R7, R10 ;  /* 0x00000007050a7224 */ /* 0x000fe400078e020a */
[----:B------:R-:W-:-:S07]  /*2a20*/  IMAD R9, R3, R2, R9 ;  /* 0x0000000203097224 */ /* 0x000fce00078e0209 */
.L_x_45:
[----:B------:R-:W-:Y:S01]  /*2a30*/  VIADD R16, R16, 0x1 ;  /* 0x0000000110107836 */ /* 0x000fe20000000000 */
[----:B------:R-:W-:Y:S01]  /*2a40*/  PLOP3.LUT P1, PT, PT, PT, PT, 0x80, 0x8 ;  /* 0x000000000008781c */ /* 0x000fe20003f2f070 */
[----:B------:R-:W-:Y:S02]  /*2a50*/  IMAD.IADD R14, R10, 0x1, R63 ;  /* 0x000000010a0e7824 */ /* 0x000fe400078e023f */
[----:B------:R-:W-:Y:S01]  /*2a60*/  IMAD.IADD R15, R9, 0x1, R62 ;  /* 0x00000001090f7824 */ /* 0x000fe200078e023e */
[----:B------:R-:W-:-:S04]  /*2a70*/  ISETP.NE.AND P0, PT, R16, 0x2, PT ;  /* 0x000000021000780c */ /* 0x000fc80003f05270 */
[----:B------:R-:W-:Y:S02]  /*2a80*/  SEL R2, RZ, 0x1, P0 ;  /* 0x00000001ff027807 */ /* 0x000fe40000000000 */
[----:B------:R-:W-:Y:S02]  /*2a90*/  SEL R16, R16, RZ, P0 ;  /* 0x000000ff10107207 */ /* 0x000fe40000000000 */
[----:B------:R-:W-:Y:S01]  /*2aa0*/  LOP3.LUT R13, R13, R2, RZ, 0x3c, !PT ;  /* 0x000000020d0d7212 */ /* 0x000fe200078e3cff */
[----:B------:R-:W-:Y:S06]  /*2ab0*/  @P2 BRA `(.L_x_46) ;  /* 0xffffffec00302947 */ /* 0x000fec000383ffff */
[----:B------:R-:W-:Y:S01]  /*2ac0*/  UIADD3 UR21, UPT, UPT, UR21, 0x20, URZ ;  /* 0x0000002015157890 */ /* 0x000fe2000fffe0ff */
[----:B------:R-:W-:-:S03]  /*2ad0*/  SHF.L.U32 R2, R17, 0x1f, RZ ;  /* 0x0000001f11027819 */ /* 0x000fc600000006ff */
[----:B------:R-:W-:-:S09]  /*2ae0*/  ULEA UR4, UR23, UR21, 0x3 ;  /* 0x0000001517047291 */ /* 0x000fd2000f8e18ff */
[----:B------:R-:W1:Y:S02]  /*2af0*/  SYNCS.PHASECHK.TRANS64.TRYWAIT P0, [UR4], R2 ;  /* 0x00000002ff0075a7 */ /* 0x000e640008001104 */
[----:B-1----:R-:W-:Y:S05]  /*2b00*/  @!P0 BRA `(.L_x_47) ;  /* 0x00000058003c8947 */ /* 0x002fea0003800000 */
.L_x_142:
[----:B------:R-:W-:-:S04]  /*2b10*/  UIADD3 UR4, UPT, UPT, UR23, 0x1, URZ ;  /* 0x0000000117047890 */ /* 0x000fc8000fffe0ff */
[----:B------:R-:W-:-:S04]  /*2b20*/  UISETP.NE.AND UP0, UPT, UR4, 0x4, UPT ;  /* 0x000000040400788c */ /* 0x000fc8000bf05270 */
[----:B------:R-:W-:Y:S02]  /*2b30*/  USEL UR6, URZ, 0x1, UP0 ;  /* 0x00000001ff067887 */ /* 0x000fe40008000000 */
[----:B------:R-:W-:-:S04]  /*2b40*/  USEL UR4, UR4, URZ, UP0 ;  /* 0x000000ff04047287 */ /* 0x000fc80008000000 */
[----:B------:R-:W-:Y:S01]  /*2b50*/  ULEA UR5, UR4, UR21, 0x3 ;  /* 0x0000001504057291 */ /* 0x000fe2000f8e18ff */
[----:B-1----:R-:W-:-:S04]  /*2b60*/  LOP3.LUT R2, R17, UR6, RZ, 0x3c, !PT ;  /* 0x0000000611027c12 */ /* 0x002fc8000f8e3cff */
[----:B------:R-:W-:-:S04]  /*2b70*/  SHF.L.U32 R3, R2, 0x1f, RZ ;  /* 0x0000001f02037819 */ /* 0x000fc800000006ff */
[----:B------:R-:W1:Y:S02]  /*2b80*/  SYNCS.PHASECHK.TRANS64.TRYWAIT P0, [UR5], R3 ;  /* 0x00000003ff0075a7 */ /* 0x000e640008001105 */
[----:B-1----:R-:W-:Y:S05]  /*2b90*/  @!P0 BRA `(.L_x_48) ;  /* 0x0000005800308947 */ /* 0x002fea0003800000 */
.L_x_144:
[----:B------:R-:W-:-:S04]  /*2ba0*/  UIADD3 UR4, UPT, UPT, UR4, 0x1, URZ ;  /* 0x0000000104047890 */ /* 0x000fc8000fffe0ff */
[----:B------:R-:W-:-:S04]  /*2bb0*/  UISETP.NE.AND UP0, UPT, UR4, 0x4, UPT ;  /* 0x000000040400788c */ /* 0x000fc8000bf05270 */
[----:B------:R-:W-:Y:S02]  /*2bc0*/  USEL UR6, URZ, 0x1, UP0 ;  /* 0x00000001ff067887 */ /* 0x000fe40008000000 */
[----:B------:R-:W-:-:S04]  /*2bd0*/  USEL UR4, UR4, URZ, UP0 ;  /* 0x000000ff04047287 */ /* 0x000fc80008000000 */
[----:B------:R-:W-:Y:S01]  /*2be0*/  ULEA UR5, UR4, UR21, 0x3 ;  /* 0x0000001504057291 */ /* 0x000fe2000f8e18ff */
[----:B------:R-:W-:-:S04]  /*2bf0*/  LOP3.LUT R2, R2, UR6, RZ, 0x3c, !PT ;  /* 0x0000000602027c12 */ /* 0x000fc8000f8e3cff */
[----:B-1----:R-:W-:-:S04]  /*2c00*/  SHF.L.U32 R3, R2, 0x1f, RZ ;  /* 0x0000001f02037819 */ /* 0x002fc800000006ff */
[----:B------:R-:W1:Y:S02]  /*2c10*/  SYNCS.PHASECHK.TRANS64.TRYWAIT P0, [UR5], R3 ;  /* 0x00000003ff0075a7 */ /* 0x000e640008001105 */
[----:B-1----:R-:W-:Y:S05]  /*2c20*/  @!P0 BRA `(.L_x_49) ;  /* 0x0000005800248947 */ /* 0x002fea0003800000 */
.L_x_146:
[----:B------:R-:W-:-:S04]  /*2c30*/  UIADD3 UR4, UPT, UPT, UR4, 0x1, URZ ;  /* 0x0000000104047890 */ /* 0x000fc8000fffe0ff */
[----:B------:R-:W-:-:S04]  /*2c40*/  UISETP.NE.AND UP0, UPT, UR4, 0x4, UPT ;  /* 0x000000040400788c */ /* 0x000fc8000bf05270 */
[----:B------:R-:W-:Y:S02]  /*2c50*/  USEL UR5, URZ, 0x1, UP0 ;  /* 0x00000001ff057887 */ /* 0x000fe40008000000 */
[----:B------:R-:W-:-:S04]  /*2c60*/  USEL UR4, UR4, URZ, UP0 ;  /* 0x000000ff04047287 */ /* 0x000fc80008000000 */
[----:B------:R-:W-:Y:S01]  /*2c70*/  ULEA UR4, UR4, UR21, 0x3 ;  /* 0x0000001504047291 */ /* 0x000fe2000f8e18ff */
[----:B------:R-:W-:-:S04]  /*2c80*/  LOP3.LUT R2, R2, UR5, RZ, 0x3c, !PT ;  /* 0x0000000502027c12 */ /* 0x000fc8000f8e3cff */
[----:B------:R-:W-:Y:S01]  /*2c90*/  SHF.L.U32 R2, R2, 0x1f, RZ ;  /* 0x0000001f02027819 */ /* 0x000fe200000006ff */
[----:B-1-3--:R-:W-:-:S07]  /*2ca0*/  IMAD.U32 R0, RZ, RZ, UR4 ;  /* 0x00000004ff007e24 */ /* 0x00afce000f8e00ff */
.L_x_50:
[----:B-1----:R1:W2:Y:S02]  /*2cb0*/  SYNCS.PHASECHK.TRANS64.TRYWAIT P0, [R0+URZ], R2 ;  /* 0x00000002000075a7 */ /* 0x0022a400080011ff */
[----:B--2---:R-:W-:Y:S05]  /*2cc0*/  @!P0 NANOSLEEP.SYNCS 0x989680 ;  /* 0x009896800000895d */ /* 0x004fea0003900000 */
[----:B------:R-:W2:Y:S02]  /*2cd0*/  @!P0 SYNCS.PHASECHK.TRANS64 P0, [R0+URZ], R2 ;  /* 0x00000002000085a7 */ /* 0x000ea400080010ff */
[----:B--2---:R-:W-:Y:S05]  /*2ce0*/  @P0 EXIT ;  /* 0x000000000000094d */ /* 0x004fea0003800000 */
[----:B------:R-:W-:Y:S05]  /*2cf0*/  BRA `(.L_x_50) ;  /* 0xfffffffc00ec7947 */ /* 0x000fea000383ffff */
.L_x_22:
[----:B------:R-:W-:-:S04]  /*2d00*/  UISETP.NE.AND UP1, UPT, UR47, URZ, UPT ;  /* 0x000000ff2f00728c */ /* 0x000fc8000bf25270 */
[----:B------:R-:W-:-:S09]  /*2d10*/  UISETP.NE.OR UP1, UPT, UR10, 0x1, UP1 ;  /* 0x000000010a00788c */ /* 0x000fd20008f25670 */
[----:B------:R-:W-:Y:S05]  /*2d20*/  BRA.U UP1, `(.L_x_51) ;  /* 0x00000005014c7547 */ /* 0x000fea000b800000 */
[----:B------:R-:W-:Y:S01]  /*2d30*/  HFMA2 R11, -RZ, RZ, 0, 0 ;  /* 0x00000000ff0b7431 */ /* 0x000fe200000001ff */
[----:B------:R-:W-:Y:S01]  /*2d40*/  ISETP.GE.U32.AND P2, PT, R10, 0x2, PT ;  /* 0x000000020a00780c */ /* 0x000fe20003f46070 */
[----:B------:R-:W-:Y:S01]  /*2d50*/  IMAD.MOV.U32 R12, RZ, RZ, 0x1 ;  /* 0x00000001ff0c7424 */ /* 0x000fe200078e00ff */
[----:B------:R-:W-:Y:S01]  /*2d60*/  CS2R R8, SRZ ;  /* 0x0000000000087805 */ /* 0x000fe2000001ff00 */
[----:B------:R-:W-:Y:S01]  /*2d70*/  IMAD.MOV.U32 R3, RZ, RZ, RZ ;  /* 0x000000ffff037224 */ /* 0x000fe200078e00ff */
[----:B------:R-:W-:Y:S01]  /*2d80*/  UMOV UR6, 0x400 ;  /* 0x0000040000067882 */ /* 0x000fe20000000000 */
[----:B------:R-:W-:Y:S01]  /*2d90*/  UMOV UR5, URZ ;  /* 0x000000ff00057c82 */ /* 0x000fe20008000000 */
[----:B------:R-:W-:-:S12]  /*2da0*/  ULEA UR6, UR47, UR6, 0x18 ;  /* 0x000000062f067291 */ /* 0x000fd8000f8ec0ff */
.L_x_55:
[----:B------:R-:W-:Y:S02]  /*2db0*/  LEA R0, R3, UR6, 0x3 ;  /* 0x0000000603007c11 */ /* 0x000fe4000f8e18ff */
[----:B------:R-:W-:-:S03]  /*2dc0*/  SHF.L.U32 R4, R8, 0x1f, RZ ;  /* 0x0000001f08047819 */ /* 0x000fc600000006ff */
[----:B------:R-:W-:Y:S01]  /*2dd0*/  VIADD R5, R0, 0xf0 ;  /* 0x000000f000057836 */ /* 0x000fe20000000000 */
[----:B------:R-:W1:Y:S02]  /*2de0*/  SYNCS.PHASECHK.TRANS64.TRYWAIT P0, [R0+URZ+0xe0], R4 ;  /* 0x0000e004000075a7 */ /* 0x000e6400080011ff */
[----:B-1----:R-:W-:Y:S05]  /*2df0*/  @!P0 BRA `(.L_x_52) ;  /* 0x0000005400c88947 */ /* 0x002fea0003800000 */
.L_x_147:
[----:B------:R-:W-:Y:S01]  /*2e00*/  ULEA UR4, UR5, UR6, 0x3 ;  /* 0x0000000605047291 */ /* 0x000fe2000f8e18ff */
[----:B-1----:R-:W-:Y:S01]  /*2e10*/  PRMT R0, RZ, 0x654, R5 ;  /* 0x00000654ff007816 */ /* 0x002fe20000000005 */
[----:B------:R-:W-:Y:S01]  /*2e20*/  @!P2 IMAD.MOV.U32 R4, RZ, RZ, 0x10 ;  /* 0x00000010ff04a424 */ /* 0x000fe200078e00ff */
[----:B------:R-:W-:Y:S01]  /*2e30*/  SHF.L.U32 R5, R12, 0x1f, RZ ;  /* 0x0000001f0c057819 */ /* 0x000fe200000006ff */
[----:B------:R-:W-:Y:S01]  /*2e40*/  UIADD3 UR7, UPT, UPT, UR4, 0x80, URZ ;  /* 0x0000008004077890 */ /* 0x000fe2000fffe0ff */
[----:B------:R1:W-:Y:S05]  /*2e50*/  SYNCS.ARRIVE.TRANS64.RED.A1T0 RZ, [R0+URZ], RZ ;  /* 0x000000ff00ff79a7 */ /* 0x0003ea00081004ff */
[----:B------:R-:W-:Y:S01]  /*2e60*/  IMAD.U32 R6, RZ, RZ, UR7 ;  /* 0x00000007ff067e24 */ /* 0x000fe2000f8e00ff */
[----:B------:R-:W2:Y:S04]  /*2e70*/  SYNCS.PHASECHK.TRANS64.TRYWAIT P0, [UR4+0x90], R5 ;  /* 0x00009005ff0075a7 */ /* 0x000ea80008001104 */
[----:B------:R-:W-:Y:S01]  /*2e80*/  PRMT R6, R10, 0x654, R6 ;  /* 0x000006540a067816 */ /* 0x000fe20000000006 */
[----:B-12---:R-:W-:Y:S06]  /*2e90*/  @!P0 BRA `(.L_x_53) ;  /* 0x0000005400b48947 */ /* 0x006fec0003800000 */
.L_x_149:
[----:B------:R-:W-:Y:S01]  /*2ea0*/  ULEA UR8, UR5, UR6, 0x4 ;  /* 0x0000000605087291 */ /* 0x000fe2000f8e20ff */
[----:B------:R-:W-:Y:S01]  /*2eb0*/  SEL R2, R6, R2, !P2 ;  /* 0x0000000206027207 */ /* 0x000fe20005000000 */
[----:B------:R-:W-:Y:S01]  /*2ec0*/  UIADD3 UR9, UPT, UPT, UR4, 0x80, URZ ;  /* 0x0000008004097890 */ /* 0x000fe2000fffe0ff */
[----:B-1----:R-:W-:Y:S01]  /*2ed0*/  LEA R0, R11, UR6, 0x3 ;  /* 0x000000060b007c11 */ /* 0x002fe2000f8e18ff */
[----:B------:R-:W-:Y:S01]  /*2ee0*/  UIADD3 UR8, UPT, UPT, UR8, 0x110, URZ ;  /* 0x0000011008087890 */ /* 0x000fe2000fffe0ff */
[----:B------:R1:W-:Y:S01]  /*2ef0*/  @!P2 SYNCS.ARRIVE.TRANS64.RED RZ, [R2+URZ], R4 ;  /* 0x0000000402ffa9a7 */ /* 0x0003e200080004ff */
[----:B------:R-:W-:Y:S01]  /*2f00*/  UIADD3 UR4, UPT, UPT, UR5, 0x1, URZ ;  /* 0x0000000105047890 */ /* 0x000fe2000fffe0ff */
[----:B------:R-:W-:-:S03]  /*2f10*/  VIADD R3, R3, 0x1 ;  /* 0x0000000103037836 */ /* 0x000fc60000000000 */
[----:B------:R-:W-:Y:S02]  /*2f20*/  UISETP.NE.AND UP0, UPT, UR4, 0x2, UPT ;  /* 0x000000020400788c */ /* 0x000fe4000bf05270 */
[----:B------:R-:W-:Y:S01]  /*2f30*/  ISETP.NE.AND P0, PT, R3, 0x2, PT ;  /* 0x000000020300780c */ /* 0x000fe20003f05270 */
[----:B------:R-:W-:Y:S06]  /*2f40*/  UGETNEXTWORKID.BROADCAST [UR8], [UR9] ;  /* 0x00000000080073ca */ /* 0x000fec0008000100 */
[----:B------:R-:W-:Y:S02]  /*2f50*/  USEL UR7, URZ, 0x1, UP0 ;  /* 0x00000001ff077887 */ /* 0x000fe40008000000 */
[----:B------:R-:W-:-:S04]  /*2f60*/  USEL UR5, UR4, URZ, UP0 ;  /* 0x000000ff04057287 */ /* 0x000fc80008000000 */
[----:B------:R-:W-:Y:S02]  /*2f70*/  LOP3.LUT R12, R12, UR7, RZ, 0x3c, !PT ;  /* 0x000000070c0c7c12 */ /* 0x000fe4000f8e3cff */
[----:B-1----:R-:W-:-:S04]  /*2f80*/  SHF.L.U32 R4, R9, 0x1f, RZ ;  /* 0x0000001f09047819 */ /* 0x002fc800000006ff */
[----:B------:R-:W1:Y:S02]  /*2f90*/  SYNCS.PHASECHK.TRANS64.TRYWAIT P1, [R0+URZ+0x80], R4 ;  /* 0x00008004000075a7 */ /* 0x000e6400080211ff */
[----:B-1----:R-:W-:Y:S05]  /*2fa0*/  @!P1 BRA `(.L_x_54) ;  /* 0x0000005400889947 */ /* 0x002fea0003800000 */
.L_x_150:
[----:B-1----:R-:W-:Y:S01]  /*2fb0*/  LEA R4, R11, UR6, 0x4 ;  /* 0x000000060b047c11 */ /* 0x002fe2000f8e20ff */
[----:B------:R-:W-:Y:S01]  /*2fc0*/  VIADD R0, R0, 0x90 ;  /* 0x0000009000007836 */ /* 0x000fe20000000000 */
[----:B------:R-:W-:Y:S01]  /*2fd0*/  SEL R3, R3, RZ, P0 ;  /* 0x000000ff03037207 */ /* 0x000fe20000000000 */
[----:B------:R-:W-:-:S03]  /*2fe0*/  VIADD R11, R11, 0x1 ;  /* 0x000000010b0b7836 */ /* 0x000fc60000000000 */
[----:B------:R-:W1:Y:S01]  /*2ff0*/  LDS.128 R4, [R4+0x110] ;  /* 0x0001100004047984 */ /* 0x000e620000000c00 */
[----:B------:R-:W-:Y:S02]  /*3000*/  PRMT R0, RZ, 0x654, R0 ;  /* 0x00000654ff007816 */ /* 0x000fe40000000000 */
[C---:B------:R-:W-:Y:S01]  /*3010*/  ISETP.NE.AND P1, PT, R11.reuse, 0x2, PT ;  /* 0x000000020b00780c */ /* 0x040fe20003f25270 */
[----:B------:R-:W-:Y:S01]  /*3020*/  @!PT LDS RZ, [RZ] ;  /* 0x00000000fffff984 */ /* 0x000fe20000000800 */
[----:B------:R-:W-:Y:S01]  /*3030*/  @!PT LDS RZ, [RZ] ;  /* 0x00000000fffff984 */ /* 0x000fe20000000800 */
[----:B------:R-:W-:Y:S01]  /*3040*/  @!PT LDS RZ, [RZ] ;  /* 0x00000000fffff984 */ /* 0x000fe20000000800 */
[----:B------:R-:W-:Y:S01]  /*3050*/  @!PT LDS RZ, [RZ] ;  /* 0x00000000fffff984 */ /* 0x000fe20000000800 */
[----:B------:R2:W-:Y:S06]  /*3060*/  MEMBAR.ALL.CTA ;  /* 0x0000000000007992 */ /* 0x0005ec0000008000 */
[----:B--2---:R-:W2:Y:S01]  /*3070*/  FENCE.VIEW.ASYNC.S ;  /* 0x00000000000073c6 */ /* 0x004ea20000000000 */
[----:B------:R-:W-:Y:S01]  /*3080*/  SEL R11, R11, RZ, P1 ;  /* 0x000000ff0b0b7207 */ /* 0x000fe20000800000 */
[----:B--2---:R2:W-:Y:S01]  /*3090*/  SYNCS.ARRIVE.TRANS64.RED.A1T0 RZ, [R0+URZ], RZ ;  /* 0x000000ff00ff79a7 */ /* 0x0045e200081004ff */
[----:B-1----:R-:W-:-:S02]  /*30a0*/  LOP3.LUT P3, RZ, R6, 0x1, RZ, 0xc0, !PT ;  /* 0x0000000106ff7812 */ /* 0x002fc4000786c0ff */
[----:B------:R-:W-:-:S04]  /*30b0*/  SEL R4, RZ, 0x1, P1 ;  /* 0x00000001ff047807 */ /* 0x000fc80000800000 */
[----:B------:R-:W-:Y:S02]  /*30c0*/  LOP3.LUT R9, R9, R4, RZ, 0x3c, !PT ;  /* 0x0000000409097212 */ /* 0x000fe400078e3cff */
[----:B--2---:R-:W-:-:S04]  /*30d0*/  SEL R0, RZ, 0x1, P0 ;  /* 0x00000001ff007807 */ /* 0x004fc80000000000 */
[----:B------:R-:W-:Y:S01]  /*30e0*/  LOP3.LUT R8, R8, R0, RZ, 0x3c, !PT ;  /* 0x0000000008087212 */ /* 0x000fe200078e3cff */
[----:B------:R-:W-:Y:S06]  /*30f0*/  @P3 BRA `(.L_x_55) ;  /* 0xfffffffc002c3947 */ /* 0x000fec000383ffff */
[----:B------:R-:W-:Y:S01]  /*3100*/  ULEA UR4, UR5, UR6, 0x3 ;  /* 0x0000000605047291 */ /* 0x000fe2000f8e18ff */
[----:B------:R-:W-:-:S08]  /*3110*/  SHF.L.U32 R2, R12, 0x1f, RZ ;  /* 0x0000001f0c027819 */ /* 0x000fd000000006ff */
[----:B------:R-:W1:Y:S02]  /*3120*/  SYNCS.PHASECHK.TRANS64 P0, [UR4+0x90], R2 ;  /* 0x00009002ff0075a7 */ /* 0x000e640008001004 */
[----:B-1----:R-:W-:Y:S05]  /*3130*/  @P0 BRA `(.L_x_56) ;  /* 0x0000000000080947 */ /* 0x002fea0003800000 */
[----:B------:R-:W1:Y:S02]  /*3140*/  SYNCS.PHASECHK.TRANS64.TRYWAIT P0, [UR4+0x90], R2 ;  /* 0x00009002ff0075a7 */ /* 0x000e640008001104 */
[----:B-1----:R-:W-:Y:S05]  /*3150*/  @!P0 BRA `(.L_x_57) ;  /* 0x0000005400308947 */ /* 0x002fea0003800000 */
.L_x_56:
[----:B------:R-:W-:-:S04]  /*3160*/  UIADD3 UR7, UPT, UPT, UR5, 0x1, URZ ;  /* 0x0000000105077890 */ /* 0x000fc8000fffe0ff */
[----:B------:R-:W-:-:S04]  /*3170*/  UISETP.NE.AND UP0, UPT, UR7, 0x2, UPT ;  /* 0x000000020700788c */ /* 0x000fc8000bf05270 */
[----:B------:R-:W-:Y:S02]  /*3180*/  USEL UR8, URZ, 0x1, UP0 ;  /* 0x00000001ff087887 */ /* 0x000fe40008000000 */
[----:B------:R-:W-:-:S04]  /*3190*/  USEL UR7, UR7, URZ, UP0 ;  /* 0x000000ff07077287 */ /* 0x000fc80008000000 */
[----:B------:R-:W-:Y:S01]  /*31a0*/  ULEA UR7, UR7, UR6, 0x3 ;  /* 0x0000000607077291 */ /* 0x000fe2000f8e18ff */
[----:B-1----:R-:W-:-:S04]  /*31b0*/  LOP3.LUT R2, R12, UR8, RZ, 0x3c, !PT ;  /* 0x000000080c027c12 */ /* 0x002fc8000f8e3cff */
[----:B------:R-:W-:-:S04]  /*31c0*/  SHF.L.U32 R0, R2, 0x1f, RZ ;  /* 0x0000001f02007819 */ /* 0x000fc800000006ff */
[----:B------:R-:W1:Y:S02]  /*31d0*/  SYNCS.PHASECHK.TRANS64 P0, [UR7+0x90], R0 ;  /* 0x00009000ff0075a7 */ /* 0x000e640008001007 */
[----:B-1----:R-:W-:Y:S05]  /*31e0*/  @P0 EXIT ;  /* 0x000000000000094d */ /* 0x002fea0003800000 */
[----:B------:R-:W-:Y:S02]  /*31f0*/  SHF.L.U32 R2, R2, 0x1f, RZ ;  /* 0x0000001f02027819 */ /* 0x000fe400000006ff */
[----:B------:R-:W-:-:S07]  /*3200*/  MOV R0, UR7 ;  /* 0x0000000700007c02 */ /* 0x000fce0008000f00 */
.L_x_58:
[----:B-1----:R1:W2:Y:S02]  /*3210*/  SYNCS.PHASECHK.TRANS64.TRYWAIT P0, [R0+URZ+0x90], R2 ;  /* 0x00009002000075a7 */ /* 0x0022a400080011ff */
[----:B--2---:R-:W-:Y:S05]  /*3220*/  @!P0 NANOSLEEP.SYNCS 0x989680 ;  /* 0x009896800000895d */ /* 0x004fea0003900000 */
[----:B------:R-:W2:Y:S02]  /*3230*/  @!P0 SYNCS.PHASECHK.TRANS64 P0, [R0+URZ+0x90], R2 ;  /* 0x00009002000085a7 */ /* 0x000ea400080010ff */
[----:B--2---:R-:W-:Y:S05]  /*3240*/  @P0 EXIT ;  /* 0x000000000000094d */ /* 0x004fea0003800000 */
[----:B------:R-:W-:Y:S05]  /*3250*/  BRA `(.L_x_58) ;  /* 0xfffffffc00ec7947 */ /* 0x000fea000383ffff */
.L_x_51:
[----:B------:R-:W-:Y:S05]  /*3260*/  BRA.U UP4, `(.L_x_59) ;  /* 0x00000019044c7547 */ /* 0x000fea000b800000 */
[----:B------:R-:W-:Y:S01]  /*3270*/  UMOV UR4, 0x40 ;  /* 0x0000004000047882 */ /* 0x000fe20000000000 */
[----:B------:R-:W-:Y:S01]  /*3280*/  NOP ;  /* 0x0000000000007918 */ /* 0x000fe20000000000 */
[----:B------:R-:W-:Y:S01]  /*3290*/  ULEA UR5, UR47, UR4, 0x18 ;  /* 0x000000042f057291 */ /* 0x000fe2000f8ec0ff */
[----:B------:R-:W-:Y:S02]  /*32a0*/  UMOV UR6, 0x400 ;  /* 0x0000040000067882 */ /* 0x000fe40000000000 */
[----:B------:R-:W-:-:S06]  /*32b0*/  ULEA UR6, UR47, UR6, 0x18 ;  /* 0x000000062f067291 */ /* 0x000fcc000f8ec0ff */
[----:B------:R-:W1:Y:S02]  /*32c0*/  LDS.U8 R2, [UR5+0x1c] ;  /* 0x00001c05ff027984 */ /* 0x000e640008000000 */
[----:B-1----:R-:W-:-:S13]  /*32d0*/  ISETP.NE.AND P0, PT, R2, RZ, PT ;  /* 0x000000ff0200720c */ /* 0x002fda0003f05270 */
[----:B------:R-:W-:Y:S05]  /*32e0*/  @P0 BRA `(.L_x_60) ;  /* 0x0000000400180947 */ /* 0x000fea0003800000 */
[----:B------:R-:W-:Y:S01]  /*32f0*/  R2UR UR4, R12 ;  /* 0x000000000c0472ca */ /* 0x000fe200000e0000 */
[----:B------:R-:W-:-:S12]  /*3300*/  UIADD3 UR7, UPT, UPT, UR5, 0x8, URZ ;  /* 0x0000000805077890 */ /* 0x000fd8000fffe0ff */
[----:B------:R-:W-:-:S09]  /*3310*/  UISETP.NE.U32.AND UP0, UPT, UR4, 0x1, UPT ;  /* 0x000000010400788c */ /* 0x000fd2000bf05070 */
[----:B------:R-:W-:Y:S05]  /*3320*/  BRA.U !UP0, `(.L_x_61) ;  /* 0x0000000108a47547 */ /* 0x000fea000b800000 */
[----:B------:R-:W-:Y:S01]  /*3330*/  ELECT P0, URZ, PT ;  /* 0x0000000000ff782f */ /* 0x000fe20003800000 */
[----:B------:R-:W-:-:S12]  /*3340*/  BSSY B0, `(.L_x_61) ;  /* 0x0000027000007945 */ /* 0x000fd80003800000 */
[----:B------:R-:W-:Y:S05]  /*3350*/  @!P0 BRA `(.L_x_62) ;  /* 0x0000000000948947 */ /* 0x000fea0003800000 */
[----:B------:R-:W-:-:S05]  /*3360*/  UMOV UR4, 0x10 ;  /* 0x0000001000047882 */ /* 0x000fca0000000000 */
[----:B------:R-:W-:Y:S04]  /*3370*/  DEPBAR.LE SB1, 0x36 ;  /* 0x00009d800000791a */ /* 0x000fe80000000000 */
[----:B------:R-:W1:Y:S02]  /*3380*/  UTCATOMSWS.2CTA.FIND_AND_SET.ALIGN UP1, UR4, UR4 ;  /* 0x00000004000475e3 */ /* 0x000e640008220800 */
[----:B-1----:R-:W-:Y:S01]  /*3390*/  MOV R10, UR4 ;  /* 0x00000004000a7c02 */ /* 0x002fe20008000f00 */
[----:B------:R-:W-:Y:S06]  /*33a0*/  BRA.U UP1, `(.L_x_63) ;  /* 0x0000000101187547 */ /* 0x000fec000b800000 */
.L_x_64:
[----:B------:R-:W-:Y:S05]  /*33b0*/  NANOSLEEP 0x64 ;  /* 0x000000640000795d */ /* 0x000fea0003800000 */
[----:B------:R-:W-:-:S05]  /*33c0*/  UMOV UR4, 0x10 ;  /* 0x0000001000047882 */ /* 0x000fca0000000000 */
[----:B------:R-:W-:Y:S04]  /*33d0*/  DEPBAR.LE SB1, 0x36 ;  /* 0x00009d800000791a */ /* 0x000fe80000000000 */
[----:B------:R-:W1:Y:S02]  /*33e0*/  UTCATOMSWS.2CTA.FIND_AND_SET.ALIGN UP1, UR4, UR4 ;  /* 0x00000004000475e3 */ /* 0x000e640008220800 */
[----:B-1----:R-:W-:Y:S01]  /*33f0*/  MOV R10, UR4 ;  /* 0x00000004000a7c02 */ /* 0x002fe20008000f00 */
[----:B------:R-:W-:Y:S05]  /*3400*/  BRA.U !UP1, `(.L_x_64) ;  /* 0xfffffffd09e87547 */ /* 0x000fea000b83ffff */
.L_x_63:
[----:B------:R-:W1:Y:S01]  /*3410*/  LDS R5, [UR5+0x10] ;  /* 0x00001005ff057984 */ /* 0x000e620008000800 */
[----:B------:R-:W-:Y:S01]  /*3420*/  R2UR UR4, R11 ;  /* 0x000000000b0472ca */ /* 0x000fe200000e0000 */
[----:B------:R-:W-:-:S04]  /*3430*/  IMAD.U32 R3, RZ, RZ, UR6 ;  /* 0x00000006ff037e24 */ /* 0x000fc8000f8e00ff */
[----:B------:R-:W-:-:S08]  /*3440*/  VIADD R3, R3, 0x130 ;  /* 0x0000013003037836 */ /* 0x000fd00000000000 */
[----:B------:R-:W-:Y:S02]  /*3450*/  MOV R2, UR4 ;  /* 0x0000000400027c02 */ /* 0x000fe40008000f00 */
[----:B-1----:R-:W-:-:S04]  /*3460*/  SHF.L.U32 R5, R5, 0x1f, RZ ;  /* 0x0000001f05057819 */ /* 0x002fc800000006ff */
[----:B------:R-:W1:Y:S02]  /*3470*/  SYNCS.PHASECHK.TRANS64.TRYWAIT P0, [UR5+0x8], R5 ;  /* 0x00000805ff0075a7 */ /* 0x000e640008001105 */
[----:B-1----:R-:W-:Y:S05]  /*3480*/  @P0 BRA `(.L_x_65) ;  /* 0x0000000000080947 */ /* 0x002fea0003800000 */
[----:B------:R-:W1:Y:S02]  /*3490*/  SYNCS.PHASECHK.TRANS64.TRYWAIT P0, [UR5+0x8], R5 ;  /* 0x00000805ff0075a7 */ /* 0x000e640008001105 */
[----:B-1----:R-:W-:Y:S05]  /*34a0*/  @!P0 BRA `(.L_x_66) ;  /* 0x0000005000748947 */ /* 0x002fea0003800000 */
.L_x_65:
[----:B------:R-:W-:Y:S01]  /*34b0*/  R2UR UR4, R11 ;  /* 0x000000000b0472ca */ /* 0x000fe200000e0000 */
[----:B-1----:R-:W-:Y:S02]  /*34c0*/  HFMA2 R4, -RZ, RZ, 0, 5.9604644775390625e-08 ;  /* 0x00000001ff047431 */ /* 0x002fe400000001ff */
[----:B------:R-:W-:Y:S01]  /*34d0*/  IMAD.MOV.U32 R7, RZ, RZ, 0xffff ;  /* 0x0000ffffff077424 */ /* 0x000fe200078e00ff */
[----:B------:R-:W-:Y:S01]  /*34e0*/  PRMT R2, R2, 0x654, R3 ;  /* 0x0000065402027816 */ /* 0x000fe20000000003 */
[----:B------:R-:W-:Y:S02]  /*34f0*/  IMAD.MOV.U32 R5, RZ, RZ, 0x4 ;  /* 0x00000004ff057424 */ /* 0x000fe400078e00ff */
[----:B------:R-:W-:Y:S01]  /*3500*/  IMAD.SHL.U32 R9, R10, 0x20, RZ ;  /* 0x000000200a097824 */ /* 0x000fe200078e00ff */
[-C--:B------:R-:W-:Y:S02]  /*3510*/  SHF.L.U32 R7, R7, R10.reuse, RZ ;  /* 0x0000000a07077219 */ /* 0x080fe400000006ff */
[----:B------:R-:W-:-:S03]  /*3520*/  SHF.L.U32 R6, R4, R10, RZ ;  /* 0x0000000a04067219 */ /* 0x000fc600000006ff */
[----:B------:R-:W-:-:S06]  /*3530*/  UPRMT UR4, UR4, 0x654, UR7 ;  /* 0x0000065404047896 */ /* 0x000fcc0008000007 */
[----:B------:R-:W-:-:S03]  /*3540*/  MOV R3, UR4 ;  /* 0x0000000400037c02 */ /* 0x000fc60008000f00 */
[----:B------:R1:W-:Y:S01]  /*3550*/  SYNCS.ARRIVE.TRANS64.RED RZ, [UR4], R5 ;  /* 0x00000005ffff79a7 */ /* 0x0003e20008000404 */
[----:B------:R1:W-:Y:S04]  /*3560*/  STS [UR6+0x130], R9 ;  /* 0x00013009ff007988 */ /* 0x0003e80008000806 */
[----:B------:R1:W-:Y:S04]  /*3570*/  STAS [R2.64], R10 ;  /* 0x0000000a02007dbd */ /* 0x0003e8000c0008ff */
[----:B------:R1:W-:Y:S04]  /*3580*/  ATOMS.OR RZ, [UR5+0x14], R7 ;  /* 0x00001407ffff798c */ /* 0x0003e8000b000005 */
[----:B------:R1:W-:Y:S04]  /*3590*/  ATOMS.OR RZ, [UR5+0x18], R6 ;  /* 0x00001806ffff798c */ /* 0x0003e8000b000005 */
[----:B------:R1:W-:Y:S02]  /*35a0*/  ATOMS.XOR RZ, [UR5+0x10], R4 ;  /* 0x00001004ffff798c */ /* 0x0003e4000b800005 */
.L_x_62:
[----:B------:R-:W-:Y:S05]  /*35b0*/  BSYNC B0 ;  /* 0x0000000000007941 */ /* 0x000fea0003800000 */
.L_x_61:
[----:B------:R-:W-:Y:S05]  /*35c0*/  BRA.U UP0, `(.L_x_67) ;  /* 0x0000000100707547 */ /* 0x000fea000b800000 */
[----:B------:R-:W-:-:S03]  /*35d0*/  UMOV UR4, 0xffffffff ;  /* 0xffffffff00047882 */ /* 0x000fc60000000000 */
[----:B------:R-:W-:Y:S05]  /*35e0*/  BRA.DIV UR4, `(.L_x_68) ;  /* 0x00000052043c7947 */ /* 0x000fea000b800000 */
[----:B------:R-:W-:-:S13]  /*35f0*/  ELECT P6, URZ, PT ;  /* 0x0000000000ff782f */ /* 0x000fda00038c0000 */
.L_x_154:
[----:B------:R-:W-:Y:S05]  /*3600*/  @!P6 BRA `(.L_x_67) ;  /* 0x000000000060e947 */ /* 0x000fea0003800000 */
[----:B-1----:R-:W1:Y:S02]  /*3610*/  LDS R3, [UR5+0x10] ;  /* 0x00001005ff037984 */ /* 0x002e640008000800 */
[----:B-1----:R-:W-:-:S04]  /*3620*/  SHF.L.U32 R3, R3, 0x1f, RZ ;  /* 0x0000001f03037819 */ /* 0x002fc800000006ff */
[----:B------:R-:W1:Y:S02]  /*3630*/  SYNCS.PHASECHK.TRANS64.TRYWAIT P0, [UR5+0x8], R3 ;  /* 0x00000803ff0075a7 */ /* 0x000e640008001105 */
[----:B-1----:R-:W-:Y:S05]  /*3640*/  @P0 BRA `(.L_x_69) ;  /* 0x0000000000080947 */ /* 0x002fea0003800000 */
[----:B------:R-:W1:Y:S02]  /*3650*/  SYNCS.PHASECHK.TRANS64.TRYWAIT P0, [UR5+0x8], R3 ;  /* 0x00000803ff0075a7 */ /* 0x000e640008001105 */
[----:B-1----:R-:W-:Y:S05]  /*3660*/  @!P0 BRA `(.L_x_70) ;  /* 0x00000050003c8947 */ /* 0x002fea0003800000 */
.L_x_69:
[----:B------:R-:W2:Y:S01]  /*3670*/  LDS R5, [UR6+0x130] ;  /* 0x00013006ff057984 */ /* 0x000ea20008000800 */
[----:B------:R-:W-:Y:S01]  /*3680*/  R2UR UR4, R11 ;  /* 0x000000000b0472ca */ /* 0x000fe200000e0000 */
[----:B-1----:R-:W-:Y:S02]  /*3690*/  IMAD.MOV.U32 R3, RZ, RZ, 0xffff ;  /* 0x0000ffffff037424 */ /* 0x002fe400078e00ff */
[----:B------:R-:W-:-:S10]  /*36a0*/  IMAD.MOV.U32 R2, RZ, RZ, 0x1 ;  /* 0x00000001ff027424 */ /* 0x000fd400078e00ff */
[----:B------:R-:W-:Y:S01]  /*36b0*/  UPRMT UR4, UR4, 0x654, UR7 ;  /* 0x0000065404047896 */ /* 0x000fe20008000007 */
[----:B--2---:R-:W-:Y:S01]  /*36c0*/  IMAD.SHL.U32 R4, R5, 0x20, RZ ;  /* 0x0000002005047824 */ /* 0x004fe200078e00ff */
[-C--:B------:R-:W-:Y:S02]  /*36d0*/  SHF.L.U32 R3, R3, R5.reuse, RZ ;  /* 0x0000000503037219 */ /* 0x080fe400000006ff */
[----:B------:R-:W-:Y:S02]  /*36e0*/  SHF.L.U32 R5, R2, R5, RZ ;  /* 0x0000000502057219 */ /* 0x000fe400000006ff */
[----:B------:R2:W-:Y:S04]  /*36f0*/  STS [UR6+0x130], R4 ;  /* 0x00013004ff007988 */ /* 0x0005e80008000806 */
[----:B------:R2:W-:Y:S04]  /*3700*/  ATOMS.OR RZ, [UR5+0x14], R3 ;  /* 0x00001403ffff798c */ /* 0x0005e8000b000005 */
[----:B------:R2:W-:Y:S01]  /*3710*/  ATOMS.OR RZ, [UR5+0x18], R5 ;  /* 0x00001805ffff798c */ /* 0x0005e2000b000005 */
[----:B------:R-:W-:Y:S03]  /*3720*/  SYNCS.ARRIVE.TRANS64.RED.A1T0 RZ, [UR4], RZ ;  /* 0x000000ffffff79a7 */ /* 0x000fe60008100404 */
[----:B------:R2:W-:Y:S01]  /*3730*/  ATOMS.XOR RZ, [UR5+0x10], R2 ;  /* 0x00001002ffff798c */ /* 0x0005e2000b800005 */
[----:B------:R-:W-:Y:S05]  /*3740*/  BRA `(.L_x_67) ;  /* 0x0000000000107947 */ /* 0x000fea0003800000 */
.L_x_60:
[----:B------:R-:W-:-:S05]  /*3750*/  MOV R2, 0xffffffff ;  /* 0xffffffff00027802 */ /* 0x000fca0000000f00 */
[----:B------:R1:W-:Y:S02]  /*3760*/  STS [UR6+0x130], R2 ;  /* 0x00013002ff007988 */ /* 0x0003e40008000806 */
[----:B-1----:R-:W-:Y:S02]  /*3770*/  MOV R2, 0x3790 ;  /* 0x0000379000027802 */ /* 0x002fe40000000f00 */
[----:B-----5:R-:W-:Y:S05]  /*3780*/  CALL.REL.NOINC `($__internal_1_$__cuda_sm10x_tcgen05_guardrail_trap_phase_invalid_during_alloc) ;  /* 0x00000054009c7944 */ /* 0x020fea0003c00000 */
.L_x_67:
[----:B------:R-:W-:Y:S05]  /*3790*/  WARPSYNC.ALL ;  /* 0x0000000000007948 */ /* 0x000fea0003800000 */
[----:B------:R-:W3:Y:S01]  /*37a0*/  S2UR UR4, SR_CgaCtaId ;  /* 0x00000000000479c3 */ /* 0x000ee20000008800 */
[----:B------:R-:W-:Y:S01]  /*37b0*/  UMOV UR62, 0x400 ;  /* 0x00000400003e7882 */ /* 0x000fe20000000000 */
[----:B------:R-:W4:Y:S01]  /*37c0*/  LDCU UR7, c[0x0][0x38c] ;  /* 0x00007180ff0777ac */ /* 0x000f220008000800 */
[----:B------:R-:W-:Y:S01]  /*37d0*/  LOP3.LUT R0, R0, 0xffff, RZ, 0xc0, !PT ;  /* 0x0000ffff00007812 */ /* 0x000fe200078ec0ff */
[----:B-1----:R-:W-:Y:S01]  /*37e0*/  IMAD.MOV.U32 R10, RZ, RZ, 0x1 ;  /* 0x00000001ff0a7424 */ /* 0x002fe200078e00ff */
[----:B------:R-:W-:Y:S01]  /*37f0*/  R2UR UR5, R12 ;  /* 0x000000000c0572ca */ /* 0x000fe200000e0000 */
[----:B------:R-:W-:Y:S01]  /*3800*/  UMOV UR9, URZ ;  /* 0x000000ff00097c82 */ /* 0x000fe20008000000 */
[----:B------:R-:W-:Y:S01]  /*3810*/  LOP3.LUT R8, R8, 0xffff, RZ, 0xc0, !PT ;  /* 0x0000ffff08087812 */ /* 0x000fe200078ec0ff */
[----:B------:R-:W-:Y:S01]  /*3820*/  UMOV UR60, URZ ;  /* 0x000000ff003c7c82 */ /* 0x000fe20008000000 */
[----:B------:R-:W-:Y:S01]  /*3830*/  UMOV UR76, 0x0 ;  /* 0x00000000004c7882 */ /* 0x000fe20000000000 */
[----:B------:R-:W-:Y:S01]  /*3840*/  UMOV UR77, 0x8100910 ;  /* 0x08100910004d7882 */ /* 0x000fe20000000000 */
[----:B------:R-:W-:-:S02]  /*3850*/  R2UR UR65, R8 ;  /* 0x00000000084172ca */ /* 0x000fc400000e0000 */
[----:B------:R-:W-:Y:S01]  /*3860*/  CS2R R8, SRZ ;  /* 0x0000000000087805 */ /* 0x000fe2000001ff00 */
[----:B------:R-:W-:Y:S01]  /*3870*/  UMOV UR74, 0x0 ;  /* 0x00000000004a7882 */ /* 0x000fe20000000000 */
[----:B------:R-:W-:Y:S01]  /*3880*/  UMOV UR75, 0x8100910 ;  /* 0x08100910004b7882 */ /* 0x000fe20000000000 */
[----:B------:R-:W-:Y:S01]  /*3890*/  UMOV UR72, 0x0 ;  /* 0x0000000000487882 */ /* 0x000fe20000000000 */
[----:B------:R-:W-:Y:S01]  /*38a0*/  UMOV UR73, 0x8100910 ;  /* 0x0810091000497882 */ /* 0x000fe20000000000 */
[----:B------:R-:W-:Y:S01]  /*38b0*/  UMOV UR70, 0x0 ;  /* 0x0000000000467882 */ /* 0x000fe20000000000 */
[----:B------:R-:W-:Y:S02]  /*38c0*/  UISETP.NE.AND UP2, UPT, UR5, URZ, UPT ;  /* 0x000000ff0500728c */ /* 0x000fe4000bf45270 */
[----:B----4-:R-:W-:Y:S01]  /*38d0*/  UIADD3 UR7, UPT, UPT, UR7, 0x7f, URZ ;  /* 0x0000007f07077890 */ /* 0x010fe2000fffe0ff */
[----:B------:R-:W-:Y:S01]  /*38e0*/  UMOV UR71, 0x8100910 ;  /* 0x0810091000477882 */ /* 0x000fe20000000000 */
[----:B------:R-:W-:Y:S01]  /*38f0*/  UMOV UR68, 0x0 ;  /* 0x0000000000447882 */ /* 0x000fe20000000000 */
[----:B---3--:R-:W-:Y:S01]  /*3900*/  ULEA UR62, UR4, UR62, 0x18 ;  /* 0x0000003e043e7291 */ /* 0x008fe2000f8ec0ff */
[----:B------:R-:W-:-:S02]  /*3910*/  UMOV UR69, 0x8100910 ;  /* 0x0810091000457882 */ /* 0x000fc40000000000 */
[----:B------:R-:W-:Y:S01]  /*3920*/  UMOV UR4, URZ ;  /* 0x000000ff00047c82 */ /* 0x000fe20008000000 */
[----:B------:R-:W-:Y:S01]  /*3930*/  UIADD3 UR6, UPT, UPT, UR62, 0x6400, URZ ;  /* 0x000064003e067890 */ /* 0x000fe2000fffe0ff */
[----:B--2---:R-:W-:Y:S01]  /*3940*/  IMAD.U32 R2, RZ, RZ, UR4 ;  /* 0x00000004ff027e24 */ /* 0x004fe2000f8e00ff */
[----:B------:R-:W-:Y:S02]  /*3950*/  USHF.R.S32.HI UR4, URZ, 0x1f, UR7 ;  /* 0x0000001fff047899 */ /* 0x000fe40008011407 */
[----:B------:R-:W-:Y:S02]  /*3960*/  UIADD3 UR5, UPT, UPT, UR62, 0x26400, URZ ;  /* 0x000264003e057890 */ /* 0x000fe4000fffe0ff */
[----:B------:R-:W-:Y:S02]  /*3970*/  ULEA.HI UR4, UR4, UR7, URZ, 0x7 ;  /* 0x0000000704047291 */ /* 0x000fe4000f8f38ff */
[----:B------:R-:W-:Y:S02]  /*3980*/  USHF.R.U32.HI UR6, URZ, 0x4, UR6 ;  /* 0x00000004ff067899 */ /* 0x000fe40008011606 */
[----:B------:R-:W-:-:S02]  /*3990*/  USHF.R.S32.HI UR8, URZ, 0x7, UR4 ;  /* 0x00000007ff087899 */ /* 0x000fc40008011404 */
[----:B------:R-:W-:Y:S01]  /*39a0*/  USHF.R.U32.HI UR5, URZ, 0x4, UR5 ;  /* 0x00000004ff057899 */ /* 0x000fe20008011605 */
[----:B------:R-:W-:Y:S01]  /*39b0*/  R2UR UR4, R0 ;  /* 0x00000000000472ca */ /* 0x000fe200000e0000 */
[----:B------:R-:W-:Y:S02]  /*39c0*/  UISETP.LT.AND UP0, UPT, UR8, 0x1, UPT ;  /* 0x000000010800788c */ /* 0x000fe4000bf01270 */
[----:B------:R-:W-:Y:S01]  /*39d0*/  ULOP3.LUT UR6, UR6, 0x3fff, URZ, 0xc0, !UPT ;  /* 0x00003fff06067892 */ /* 0x000fe2000f8ec0ff */
[----:B------:R-:W-:Y:S01]  /*39e0*/  IMAD.U32 R13, RZ, RZ, UR8 ;  /* 0x00000008ff0d7e24 */ /* 0x000fe2000f8e00ff */
[----:B------:R-:W-:Y:S02]  /*39f0*/  ULOP3.LUT UR67, UR5, 0x3fff, URZ, 0xc0, !UPT ;  /* 0x00003fff05437892 */ /* 0x000fe4000f8ec0ff */
[----:B------:R-:W-:Y:S02]  /*3a00*/  ULOP3.LUT UR66, UR6, 0x10000, URZ, 0xfc, !UPT ;  /* 0x0001000006427892 */ /* 0x000fe4000f8efcff */
[----:B------:R-:W-:-:S04]  /*3a10*/  ULOP3.LUT UR67, UR67, 0x10000, URZ, 0xfc, !UPT ;  /* 0x0001000043437892 */ /* 0x000fc8000f8efcff */
[----:B------:R-:W-:Y:S01]  /*3a20*/  IMAD.U32 R14, RZ, RZ, UR4 ;  /* 0x00000004ff0e7e24 */ /* 0x000fe2000f8e00ff */
[----:B------:R-:W-:Y:S01]  /*3a30*/  NOP ;  /* 0x0000000000007918 */ /* 0x000fe20000000000 */
[----:B------:R-:W-:Y:S06]  /*3a40*/  BAR.ARV 0x6, 0xa0 ;  /* 0x0182800000007b1d */ /* 0x000fec0000002000 */
[----:B------:R-:W1:Y:S02]  /*3a50*/  LDS R3, [UR62+0x130] ;  /* 0x0001303eff037984 */ /* 0x000e640008000800 */
[----:B-1----:R-:W-:Y:S01]  /*3a60*/  R2UR UR4, R3 ;  /* 0x00000000030472ca */ /* 0x002fe200000e0000 */
[----:B------:R-:W-:-:S12]  /*3a70*/  IMAD.MOV.U32 R3, RZ, RZ, RZ ;  /* 0x000000ffff037224 */ /* 0x000fd800078e00ff */
[----:B------:R-:W-:Y:S01]  /*3a80*/  IMAD.U32 R16, RZ, RZ, UR4 ;  /* 0x00000004ff107e24 */ /* 0x000fe2000f8e00ff */
[----:B------:R-:W-:-:S06]  /*3a90*/  USEL UR4, UR8, 0x1, !UP0 ;  /* 0x0000000108047887 */ /* 0x000fcc000c000000 */
[----:B------:R-:W-:-:S07]  /*3aa0*/  IMAD.U32 R15, RZ, RZ, UR4 ;  /* 0x00000004ff0f7e24 */ /* 0x000fce000f8e00ff */
.L_x_78:
[C---:B------:R-:W-:Y:S02]  /*3ab0*/  LEA R0, R9.reuse, UR62, 0x3 ;  /* 0x0000003e09007c11 */ /* 0x040fe4000f8e18ff */
[----:B------:R-:W-:Y:S02]  /*3ac0*/  SHF.L.U32 R4, R8, 0x1f, RZ ;  /* 0x0000001f08047819 */ /* 0x000fe400000006ff */
[----:B------:R-:W-:Y:S02]  /*3ad0*/  LEA R5, R9, UR62, 0x4 ;  /* 0x0000003e09057c11 */ /* 0x000fe4000f8e20ff */
[----:B------:R-:W1:Y:S02]  /*3ae0*/  SYNCS.PHASECHK.TRANS64.TRYWAIT P0, [R0+URZ+0x80], R4 ;  /* 0x00008004000075a7 */ /* 0x000e6400080011ff */
[----:B-1----:R-:W-:Y:S05]  /*3af0*/  @!P0 BRA `(.L_x_71) ;  /* 0x0000004c00308947 */ /* 0x002fea0003800000 */
.L_x_155:
[----:B-1----:R-:W1:Y:S01]  /*3b00*/  LDS.128 R4, [R5+0x110] ;  /* 0x0001100005047984 */ /* 0x002e620000000c00 */
[----:B------:R-:W-:Y:S02]  /*3b10*/  VIADD R0, R0, 0x90 ;  /* 0x0000009000007836 */ /* 0x000fe40000000000 */
[----:B------:R-:W-:Y:S01]  /*3b20*/  VIADD R9, R9, 0x1 ;  /* 0x0000000109097836 */ /* 0x000fe20000000000 */
[----:B------:R-:W-:Y:S01]  /*3b30*/  @!PT LDS RZ, [RZ] ;  /* 0x00000000fffff984 */ /* 0x000fe20000000800 */
[----:B------:R-:W-:Y:S01]  /*3b40*/  @!PT LDS RZ, [RZ] ;  /* 0x00000000fffff984 */ /* 0x000fe20000000800 */
[----:B------:R-:W-:Y:S01]  /*3b50*/  @!PT LDS RZ, [RZ] ;  /* 0x00000000fffff984 */ /* 0x000fe20000000800 */
[----:B------:R-:W-:Y:S01]  /*3b60*/  @!PT LDS RZ, [RZ] ;  /* 0x00000000fffff984 */ /* 0x000fe20000000800 */
[----:B------:R2:W-:Y:S06]  /*3b70*/  MEMBAR.ALL.CTA ;  /* 0x0000000000007992 */ /* 0x0005ec0000008000 */
[----:B--2---:R-:W2:Y:S01]  /*3b80*/  FENCE.VIEW.ASYNC.S ;  /* 0x00000000000073c6 */ /* 0x004ea20000000000 */
[----:B------:R-:W-:-:S04]  /*3b90*/  PRMT R0, RZ, 0x654, R0 ;  /* 0x00000654ff007816 */ /* 0x000fc80000000000 */
[----:B--2---:R2:W-:Y:S01]  /*3ba0*/  SYNCS.ARRIVE.TRANS64.RED.A1T0 RZ, [R0+URZ], RZ ;  /* 0x000000ff00ff79a7 */ /* 0x0045e200081004ff */
[----:B-1----:R-:W-:Y:S01]  /*3bb0*/  LOP3.LUT P1, RZ, R6, 0x1, RZ, 0xc0, !PT ;  /* 0x0000000106ff7812 */ /* 0x002fe2000782c0ff */
[----:B--2---:R-:W-:-:S12]  /*3bc0*/  BRA.U UP2, `(.L_x_72) ;  /* 0x00000009022c7547 */ /* 0x004fd8000b800000 */
[----:B------:R-:W1:Y:S01]  /*3bd0*/  LDCU UR4, c[0x0][0x38c] ;  /* 0x00007180ff0477ac */ /* 0x000e620008000800 */
[----:B------:R-:W-:Y:S02]  /*3be0*/  R2UR UR5, R2 ;  /* 0x00000000020572ca */ /* 0x000fe400000e0000 */
[----:B------:R-:W-:Y:S02]  /*3bf0*/  PLOP3.LUT P2, PT, PT, PT, PT, 0x80, 0x8 ;  /* 0x000000000008781c */ /* 0x000fe40003f4f070 */
[----:B------:R-:W-:Y:S02]  /*3c00*/  SHF.L.U32 R5, R10, 0x1f, RZ ;  /* 0x0000001f0a057819 */ /* 0x000fe400000006ff */
[----:B------:R-:W-:-:S07]  /*3c10*/  R2UR UR6, R16 ;  /* 0x00000000100672ca */ /* 0x000fce00000e0000 */
[----:B------:R-:W-:Y:S02]  /*3c20*/  ULEA UR7, UR5, UR62, 0x3 ;  /* 0x0000003e05077291 */ /* 0x000fe4000f8e18ff */
[----:B-1----:R-:W-:-:S04]  /*3c30*/  UISETP.GE.AND UP0, UPT, UR4, 0x1, UPT ;  /* 0x000000010400788c */ /* 0x002fc8000bf06270 */
[----:B------:R-:W-:Y:S01]  /*3c40*/  IMAD.U32 R4, RZ, RZ, UR7 ;  /* 0x00000007ff047e24 */ /* 0x000fe2000f8e00ff */
[----:B------:R-:W-:Y:S01]  /*3c50*/  ULEA UR8, UR5, UR6, 0x5 ;  /* 0x0000000605087291 */ /* 0x000fe2000f8e28ff */
[----:B------:R-:W-:-:S05]  /*3c60*/  PLOP3.LUT P0, PT, PT, PT, UP0, 0x80, 0x8 ;  /* 0x000000000008781c */ /* 0x000fca0003f0f008 */
[----:B------:R-:W-:-:S08]  /*3c70*/  @UP0 ULEA UR4, UR9, UR62, 0x3 ;  /* 0x0000003e09040291 */ /* 0x000fd0000f8e18ff */
[----:B------:R-:W-:-:S04]  /*3c80*/  @P0 SHF.L.U32 R0, R3, 0x1f, RZ ;  /* 0x0000001f03000819 */ /* 0x000fc800000006ff */
[----:B------:R1:W2:Y:S01]  /*3c90*/  @P0 SYNCS.PHASECHK.TRANS64.TRYWAIT P2, [UR4], R0 ;  /* 0x00000000ff0005a7 */ /* 0x0002a20008041104 */
[----:B------:R-:W3:Y:S02]  /*3ca0*/  SYNCS.PHASECHK.TRANS64.TRYWAIT P0, [UR7+0xc0], R5 ;  /* 0x0000c005ff0075a7 */ /* 0x000ee40008001107 */
[----:B-123--:R-:W-:Y:S05]  /*3cb0*/  @!P0 BRA `(.L_x_73) ;  /* 0x0000004800d48947 */ /* 0x00efea0003800000 */
.L_x_157:
[----:B------:R-:W-:Y:S01]  /*3cc0*/  UMOV UR64, UR60 ;  /* 0x0000003c00407c82 */ /* 0x000fe20008000000 */
[----:B------:R-:W-:Y:S05]  /*3cd0*/  BRA.U !UP0, `(.L_x_74) ;  /* 0x0000000508d07547 */ /* 0x000fea000b800000 */
[----:B------:R-:W-:Y:S01]  /*3ce0*/  R2UR UR4, R15 ;  /* 0x000000000f0472ca */ /* 0x000fe200000e0000 */
[----:B------:R-:W-:Y:S01]  /*3cf0*/  UPLOP3.LUT UP3, UPT, UPT, UPT, UPT, 0x40, 0x4 ;  /* 0x000000000004789c */ /* 0x000fe20003f6e870 */
[----:B------:R-:W-:Y:S01]  /*3d00*/  R2UR UR61, R13 ;  /* 0x000000000d3d72ca */ /* 0x000fe200000e0000 */
[----:B------:R-:W-:-:S10]  /*3d10*/  UMOV UR7, UR9 ;  /* 0x0000000900077c82 */ /* 0x000fd40008000000 */
[----:B------:R-:W-:-:S12]  /*3d20*/  UIADD3 UR64, UPT, UPT, UR4, UR60, URZ ;  /* 0x0000003c04407290 */ /* 0x000fd8000fffe0ff */
.L_x_77:
[----:B--2---:R-:W-:Y:S01]  /*3d30*/  ULEA UR5, UR7, UR62, 0x3 ;  /* 0x0000003e07057291 */ /* 0x004fe2000f8e18ff */
[----:B------:R-:W-:Y:S11]  /*3d40*/  @P2 BRA `(.L_x_75) ;  /* 0x00000000000c2947 */ /* 0x000ff60003800000 */
[----:B-1----:R-:W-:Y:S04]  /*3d50*/  SHF.L.U32 R5, R3, 0x1f, RZ ;  /* 0x0000001f03057819 */ /* 0x002fe800000006ff */
[----:B------:R-:W1:Y:S02]  /*3d60*/  SYNCS.PHASECHK.TRANS64.TRYWAIT P0, [UR5], R5 ;  /* 0x00000005ff0075a7 */ /* 0x000e640008001105 */
[----:B-1----:R-:W-:Y:S05]  /*3d70*/  @!P0 BRA `(.L_x_76) ;  /* 0x0000004800c08947 */ /* 0x002fea0003800000 */
.L_x_75:
[----:B------:R-:W-:Y:S01]  /*3d80*/  UISETP.NE.AND UP0, UPT, UR61, 0x1, UPT ;  /* 0x000000013d00788c */ /* 0x000fe2000bf05270 */
[----:B------:R-:W-:Y:S01]  /*3d90*/  PLOP3.LUT P2, PT, PT, PT, PT, 0x80, 0x8 ;  /* 0x000000000008781c */ /* 0x000fe20003f4f070 */
[----:B------:R-:W-:Y:S01]  /*3da0*/  UIADD3 UR9, UPT, UPT, UR7, 0x1, URZ ;  /* 0x0000000107097890 */ /* 0x000fe2000fffe0ff */
[----:B------:R-:W-:Y:S01]  /*3db0*/  MOV.SPILL R6, UR65 ;  /* 0x0000004100067c02 */ /* 0x000fe20009000f00 */
[----:B------:R-:W-:Y:S01]  /*3dc0*/  UIADD3 UR63, UPT, UPT, UR5, 0x20, URZ ;  /* 0x00000020053f7890 */ /* 0x000fe2000fffe0ff */
[----:B-1----:R-:W-:Y:S01]  /*3dd0*/  MOV.SPILL R5, UR64 ;  /* 0x0000004000057c02 */ /* 0x002fe20009000f00 */
[----:B------:R-:W-:Y:S01]  /*3de0*/  UISETP.NE.AND UP1, UPT, UR9, 0x4, UPT ;  /* 0x000000040900788c */ /* 0x000fe2000bf25270 */
[----:B------:R-:W-:Y:S01]  /*3df0*/  PLOP3.LUT P0, PT, PT, PT, UP0, 0x80, 0x8 ;  /* 0x000000000008781c */ /* 0x000fe20003f0f008 */
[----:B------:R-:W-:Y:S02]  /*3e00*/  ULEA UR6, UR7, UR67, 0xa ;  /* 0x0000004307067291 */ /* 0x000fe4000f8e50ff */
[----:B------:R-:W-:Y:S02]  /*3e10*/  USEL UR5, URZ, 0x1, UP1 ;  /* 0x00000001ff057887 */ /* 0x000fe40008800000 */
[----:B------:R-:W-:Y:S02]  /*3e20*/  USEL UR9, UR9, URZ, UP1 ;  /* 0x000000ff09097287 */ /* 0x000fe40008800000 */
[----:B------:R-:W-:Y:S02]  /*3e30*/  ULEA UR4, UR7, UR66, 0xb ;  /* 0x0000004207047291 */ /* 0x000fe4000f8e58ff */
[----:B------:R-:W-:Y:S01]  /*3e40*/  @UP0 ULEA UR7, UR9, UR62, 0x3 ;  /* 0x0000003e09070291 */ /* 0x000fe2000f8e18ff */
[----:B------:R-:W-:Y:S01]  /*3e50*/  LOP3.LUT R3, R3, UR5, RZ, 0x3c, !PT ;  /* 0x0000000503037c12 */ /* 0x000fe2000f8e3cff */
[----:B------:R-:W-:Y:S02]  /*3e60*/  UIADD3 UR20, UPT, UPT, UR6, 0x2, URZ ;  /* 0x0000000206147890 */ /* 0x000fe4000fffe0ff */
[----:B------:R-:W-:Y:S01]  /*3e70*/  UIADD3 UR18, UPT, UPT, UR4, 0x2, URZ ;  /* 0x0000000204127890 */ /* 0x000fe2000fffe0ff */
[----:B------:R-:W-:Y:S01]  /*3e80*/  @P0 SHF.L.U32 R0, R3, 0x1f, RZ ;  /* 0x0000001f03000819 */ /* 0x000fe200000006ff */
[----:B------:R-:W-:Y:S02]  /*3e90*/  UIADD3 UR16, UPT, UPT, UR6, 0x4, URZ ;  /* 0x0000000406107890 */ /* 0x000fe4000fffe0ff */
[----:B------:R-:W-:Y:S01]  /*3ea0*/  UIADD3 UR10, UPT, UPT, UR4, 0x4, URZ ;  /* 0x00000004040a7890 */ /* 0x000fe2000fffe0ff */
[----:B------:R2:W3:Y:S01]  /*3eb0*/  @P0 SYNCS.PHASECHK.TRANS64.TRYWAIT P2, [UR7], R0 ;  /* 0x00000000ff0005a7 */ /* 0x0004e20008041107 */
[----:B------:R-:W-:Y:S02]  /*3ec0*/  UIADD3 UR14, UPT, UPT, UR6, 0x6, URZ ;  /* 0x00000006060e7890 */ /* 0x000fe4000fffe0ff */
        /* <DEDUP_REMOVED lines=21> */
[----:B------:R-:W-:Y:S01]  /*4020*/  UIADD3 UR61, UPT, UPT, UR61, -0x1, URZ ;  /* 0xffffffff3d3d7890 */ /* 0x000fe2000fffe0ff */
[----:B------:R-:W-:Y:S01]  /*4030*/  UMOV UR7, 0x40004040 ;  /* 0x4000404000077882 */ /* 0x000fe20000000000 */
[----:B------:R-:W-:Y:S01]  /*4040*/  UMOV UR64, 0x0 ;  /* 0x0000000000407882 */ /* 0x000fe20000000000 */
[----:B------:R-:W-:Y:S01]  /*4050*/  UMOV UR65, 0x8100910 ;  /* 0x0810091000417882 */ /* 0x000fe20000000000 */
[----:B------:R-:W-:Y:S01]  /*4060*/  UMOV UR5, 0x40004040 ;  /* 0x4000404000057882 */ /* 0x000fe20000000000 */
[----:B------:R-:W-:Y:S01]  /*4070*/  UMOV UR21, 0x40004040 ;  /* 0x4000404000157882 */ /* 0x000fe20000000000 */
[----:B------:R1:W-:Y:S01]  /*4080*/  UTCHMMA.2CTA gdesc[UR4], gdesc[UR6], tmem[UR8], tmem[UR64], idesc[UR65], UP3 ;  /* 0x00ff4006040075ea */ /* 0x0003e20009a00008 */
[----:B------:R-:W-:Y:S01]  /*4090*/  UPLOP3.LUT UP3, UPT, UPT, UPT, UPT, 0x80, 0x8 ;  /* 0x000000000008789c */ /* 0x000fe20003f6f070 */
[----:B------:R-:W-:Y:S01]  /*40a0*/  UMOV UR19, 0x40004040 ;  /* 0x4000404000137882 */ /* 0x000fe20000000000 */
[----:B------:R-:W-:Y:S01]  /*40b0*/  UMOV UR17, 0x40004040 ;  /* 0x4000404000117882 */ /* 0x000fe20000000000 */
[----:B------:R4:W-:Y:S01]  /*40c0*/  UTCHMMA.2CTA gdesc[UR18], gdesc[UR20], tmem[UR8], tmem[UR64], idesc[UR65], UPT ;  /* 0x00ff4014120075ea */ /* 0x0009e2000ba00008 */
        /* <DEDUP_REMOVED lines=19> */
[----:B-1----:R-:W-:Y:S01]  /*4200*/  UMOV UR7, 0x8100910 ;  /* 0x0810091000077882 */ /* 0x002fe20000000000 */
[----:B------:R-:W-:Y:S01]  /*4210*/  UMOV UR35, 0x40004040 ;  /* 0x4000404000237882 */ /* 0x000fe20000000000 */
[----:B------:R-:W-:Y:S01]  /*4220*/  UMOV UR33, 0x40004040 ;  /* 0x4000404000217882 */ /* 0x000fe20000000000 */
[----:B------:R-:W-:Y:S01]  /*4230*/  UMOV UR27, 0x40004040 ;  /* 0x40004040001b7882 */ /* 0x000fe20000000000 */
[----:B------:R-:W-:Y:S01]  /*4240*/  UMOV UR25, 0x40004040 ;  /* 0x4000404000197882 */ /* 0x000fe20000000000 */
[----:B----4-:R-:W-:Y:S02]  /*4250*/  UIADD3 UR20, UPT, UPT, UR4, 0x602, URZ ;  /* 0x0000060204147890 */ /* 0x010fe4000fffe0ff */
[----:B------:R-:W-:Y:S02]  /*4260*/  UIADD3 UR18, UPT, UPT, UR6, 0x304, URZ ;  /* 0x0000030406127890 */ /* 0x000fe4000fffe0ff */
[----:B--2---:R-:W-:Y:S02]  /*4270*/  UIADD3 UR16, UPT, UPT, UR4, 0x604, URZ ;  /* 0x0000060404107890 */ /* 0x004fe4000fffe0ff */
[----:B------:R-:W-:Y:S01]  /*4280*/  UIADD3 UR10, UPT, UPT, UR6, 0x306, URZ ;  /* 0x00000306060a7890 */ /* 0x000fe2000fffe0ff */
[----:B------:R-:W-:Y:S01]  /*4290*/  R2UR.FILL UR65, R6 ;  /* 0x00000000064172ca */ /* 0x000fe200004e0000 */
[----:B------:R-:W-:Y:S01]  /*42a0*/  UMOV UR14, 0x0 ;  /* 0x00000000000e7882 */ /* 0x000fe20000000000 */
[----:B------:R-:W-:Y:S01]  /*42b0*/  UMOV UR15, 0x8100910 ;  /* 0x08100910000f7882 */ /* 0x000fe20000000000 */
[----:B------:R-:W-:Y:S01]  /*42c0*/  UMOV UR12, 0x0 ;  /* 0x00000000000c7882 */ /* 0x000fe20000000000 */
[----:B------:R-:W-:Y:S01]  /*42d0*/  UTCHMMA.2CTA gdesc[UR28], gdesc[UR30], tmem[UR8], tmem[UR14], idesc[UR15], UPT ;  /* 0x00ff0e1e1c0075ea */ /* 0x000fe2000ba00008 */
[----:B------:R-:W-:Y:S01]  /*42e0*/  UTCHMMA.2CTA gdesc[UR56], gdesc[UR58], tmem[UR8], tmem[UR14], idesc[UR15], UPT ;  /* 0x00ff0e3a380075ea */ /* 0x000fe2000ba00008 */
[----:B------:R-:W-:Y:S01]  /*42f0*/  UMOV UR13, 0x8100910 ;  /* 0x08100910000d7882 */ /* 0x000fe20000000000 */
[----:B------:R-:W-:Y:S01]  /*4300*/  UTCHMMA.2CTA gdesc[UR52], gdesc[UR54], tmem[UR8], tmem[UR14], idesc[UR15], UPT ;  /* 0x00ff0e36340075ea */ /* 0x000fe2000ba00008 */
[----:B------:R-:W-:Y:S01]  /*4310*/  UIADD3 UR4, UPT, UPT, UR4, 0x606, URZ ;  /* 0x0000060604047890 */ /* 0x000fe2000fffe0ff */
[----:B------:R-:W-:Y:S01]  /*4320*/  UTCHMMA.2CTA gdesc[UR48], gdesc[UR50], tmem[UR8], tmem[UR12], idesc[UR13], UPT ;  /* 0x00ff0c32300075ea */ /* 0x000fe2000ba00008 */
[----:B------:R-:W-:Y:S01]  /*4330*/  UTCHMMA.2CTA gdesc[UR44], gdesc[UR46], tmem[UR8], tmem[UR12], idesc[UR13], UPT ;  /* 0x00ff0c2e2c0075ea */ /* 0x000fe2000ba00008 */
[----:B------:R-:W-:Y:S01]  /*4340*/  UMOV UR6, 0x0 ;  /* 0x0000000000067882 */ /* 0x000fe20000000000 */
[----:B------:R-:W-:Y:S01]  /*4350*/  UTCHMMA.2CTA gdesc[UR40], gdesc[UR42], tmem[UR8], tmem[UR12], idesc[UR13], UPT ;  /* 0x00ff0c2a280075ea */ /* 0x000fe2000ba00008 */
[----:B------:R1:W-:Y:S01]  /*4360*/  UTCHMMA.2CTA gdesc[UR36], gdesc[UR38], tmem[UR8], tmem[UR6], idesc[UR7], UPT ;  /* 0x00ff0626240075ea */ /* 0x0003e2000ba00008 */
[----:B------:R2:W-:Y:S01]  /*4370*/  UTCHMMA.2CTA gdesc[UR32], gdesc[UR34], tmem[UR8], tmem[UR76], idesc[UR77], UPT ;  /* 0x00ff4c22200075ea */ /* 0x0005e2000ba00008 */
[----:B------:R-:W-:Y:S01]  /*4380*/  UMOV UR23, 0x40004040 ;  /* 0x4000404000177882 */ /* 0x000fe20000000000 */
[----:B------:R2:W-:Y:S01]  /*4390*/  UTCHMMA.2CTA gdesc[UR24], gdesc[UR26], tmem[UR8], tmem[UR74], idesc[UR75], UPT ;  /* 0x00ff4a1a180075ea */ /* 0x0005e2000ba00008 */
[----:B------:R-:W-:Y:S01]  /*43a0*/  R2UR.FILL UR64, R5 ;  /* 0x00000000054072ca */ /* 0x000fe200004e0000 */
[----:B------:R2:W-:Y:S01]  /*43b0*/  UTCHMMA.2CTA gdesc[UR20], gdesc[UR22], tmem[UR8], tmem[UR72], idesc[UR73], UPT ;  /* 0x00ff4816140075ea */ /* 0x0005e2000ba00008 */
[----:B------:R2:W-:Y:S01]  /*43c0*/  UTCHMMA.2CTA gdesc[UR16], gdesc[UR18], tmem[UR8], tmem[UR70], idesc[UR71], UPT ;  /* 0x00ff4612100075ea */ /* 0x0005e2000ba00008 */
[----:B------:R2:W-:Y:S01]  /*43d0*/  UTCHMMA.2CTA gdesc[UR4], gdesc[UR10], tmem[UR8], tmem[UR68], idesc[UR69], UPT ;  /* 0x00ff440a040075ea */ /* 0x0005e2000ba00008 */
[----:B------:R2:W-:Y:S09]  /*43e0*/  UTCBAR.2CTA.MULTICAST [UR63], URZ, UR65 ;  /* 0x000000ff3f0073e9 */ /* 0x0005f20008200841 */
[----:B------:R-:W-:Y:S01]  /*43f0*/  UISETP.NE.AND UP0, UPT, UR60, UR64, UPT ;  /* 0x000000403c00728c */ /* 0x000fe2000bf05270 */
[----:B-1----:R-:W-:Y:S08]  /*4400*/  UMOV UR7, UR9 ;  /* 0x0000000900077c82 */ /* 0x002ff00008000000 */
[----:B---3--:R-:W-:Y:S05]  /*4410*/  BRA.U UP0, `(.L_x_77) ;  /* 0xfffffff900447547 */ /* 0x008fea000b83ffff */
.L_x_74:
[----:B--2---:R-:W-:Y:S01]  /*4420*/  R2UR UR4, R4 ;  /* 0x00000000040472ca */ /* 0x004fe200000e0000 */
[----:B------:R-:W-:Y:S01]  /*4430*/  UMOV UR60, UR64 ;  /* 0x00000040003c7c82 */ /* 0x000fe20008000000 */
[----:B------:R-:W-:-:S11]  /*4440*/  R2UR UR5, R14 ;  /* 0x000000000e0572ca */ /* 0x000fd600000e0000 */
[----:B------:R-:W-:-:S09]  /*4450*/  UIADD3 UR4, UPT, UPT, UR4, 0xa0, URZ ;  /* 0x000000a004047890 */ /* 0x000fd2000fffe0ff */
[----:B------:R2:W-:Y:S01]  /*4460*/  UTCBAR.2CTA.MULTICAST [UR4], URZ, UR5 ;  /* 0x000000ff040073e9 */ /* 0x0005e20008200805 */
[----:B------:R-:W-:Y:S02]  /*4470*/  NOP ;  /* 0x0000000000007918 */ /* 0x000fe40000000000 */
.L_x_72:
[----:B--2---:R-:W-:Y:S02]  /*4480*/  R2UR UR4, R2 ;  /* 0x00000000020472ca */ /* 0x004fe400000e0000 */
[----:B------:R-:W-:-:S04]  /*4490*/  ISETP.NE.AND P0, PT, R9, 0x2, PT ;  /* 0x000000020900780c */ /* 0x000fc80003f05270 */
[----:B-1----:R-:W-:Y:S02]  /*44a0*/  SEL R0, RZ, 0x1, P0 ;  /* 0x00000001ff007807 */ /* 0x002fe40000000000 */
[----:B------:R-:W-:Y:S02]  /*44b0*/  SEL R9, R9, RZ, P0 ;  /* 0x000000ff09097207 */ /* 0x000fe40000000000 */
[----:B------:R-:W-:-:S03]  /*44c0*/  LOP3.LUT R8, R8, R0, RZ, 0x3c, !PT ;  /* 0x0000000008087212 */ /* 0x000fc600078e3cff */
[----:B------:R-:W-:-:S04]  /*44d0*/  UIADD3 UR4, UPT, UPT, UR4, 0x1, URZ ;  /* 0x0000000104047890 */ /* 0x000fc8000fffe0ff */
[----:B------:R-:W-:-:S04]  /*44e0*/  UISETP.NE.AND UP0, UPT, UR4, 0x4, UPT ;  /* 0x000000040400788c */ /* 0x000fc8000bf05270 */
[----:B------:R-:W-:Y:S02]  /*44f0*/  USEL UR5, URZ, 0x1, UP0 ;  /* 0x00000001ff057887 */ /* 0x000fe40008000000 */
[----:B------:R-:W-:-:S04]  /*4500*/  USEL UR4, UR4, URZ, UP0 ;  /* 0x000000ff04047287 */ /* 0x000fc80008000000 */
[----:B------:R-:W-:Y:S02]  /*4510*/  LOP3.LUT R10, R10, UR5, RZ, 0x3c, !PT ;  /* 0x000000050a0a7c12 */ /* 0x000fe4000f8e3cff */
[----:B------:R-:W-:Y:S01]  /*4520*/  IMAD.U32 R2, RZ, RZ, UR4 ;  /* 0x00000004ff027e24 */ /* 0x000fe2000f8e00ff */
[----:B------:R-:W-:Y:S06]  /*4530*/  @P1 BRA `(.L_x_78) ;  /* 0xfffffff4005c1947 */ /* 0x000fec000383ffff */
[----:B------:R-:W1:Y:S01]  /*4540*/  S2UR UR8, SR_CgaCtaId ;  /* 0x00000000000879c3 */ /* 0x000e620000008800 */
[----:B------:R-:W-:Y:S01]  /*4550*/  ELECT P0, URZ, PT ;  /* 0x0000000000ff782f */ /* 0x000fe20003800000 */
[----:B------:R-:W-:Y:S01]  /*4560*/  IMAD.MOV.U32 R0, RZ, RZ, 0x1 ;  /* 0x00000001ff007424 */ /* 0x000fe200078e00ff */
[----:B------:R-:W-:Y:S01]  /*4570*/  UMOV UR4, 0x40 ;  /* 0x0000004000047882 */ /* 0x000fe20000000000 */
[----:B------:R-:W-:-:S04]  /*4580*/  R2UR UR5, R12 ;  /* 0x000000000c0572ca */ /* 0x000fc800000e0000 */
[----:B------:R-:W-:Y:S09]  /*4590*/  UVIRTCOUNT.DEALLOC.SMPOOL 0x80 ;  /* 0x000000800000784c */ /* 0x000ff20000000000 */
[----:B------:R-:W-:Y:S02]  /*45a0*/  UISETP.NE.AND UP0, UPT, UR5, URZ, UPT ;  /* 0x000000ff0500728c */ /* 0x000fe4000bf05270 */
[----:B-1----:R-:W-:-:S09]  /*45b0*/  ULEA UR8, UR8, UR4, 0x18 ;  /* 0x0000000408087291 */ /* 0x002fd2000f8ec0ff */
[----:B------:R1:W-:Y:S01]  /*45c0*/  @P0 STS.U8 [UR8+0x1c], R0 ;  /* 0x00001c00ff000988 */ /* 0x0003e20008000008 */
[----:B------:R-:W-:Y:S05]  /*45d0*/  BRA.U UP0, `(.L_x_79) ;  /* 0x0000000100a87547 */ /* 0x000fea000b800000 */
[----:B------:R-:W-:Y:S01]  /*45e0*/  R2UR UR4, R2 ;  /* 0x00000000020472ca */ /* 0x000fe200000e0000 */
[----:B------:R-:W-:Y:S01]  /*45f0*/  UIADD3 UR7, UPT, UPT, UR62, 0xc0, URZ ;  /* 0x000000c03e077890 */ /* 0x000fe2000fffe0ff */
[----:B------:R-:W-:-:S11]  /*4600*/  SHF.L.U32 R3, R10, 0x1f, RZ ;  /* 0x0000001f0a037819 */ /* 0x000fd600000006ff */
[----:B------:R-:W-:-:S09]  /*4610*/  ULEA UR4, UR4, UR7, 0x3 ;  /* 0x0000000704047291 */ /* 0x000fd2000f8e18ff */
[----:B------:R-:W2:Y:S02]  /*4620*/  SYNCS.PHASECHK.TRANS64.TRYWAIT P0, [UR4], R3 ;  /* 0x00000003ff0075a7 */ /* 0x000ea40008001104 */
[----:B--2---:R-:W-:Y:S05]  /*4630*/  @!P0 BRA `(.L_x_80) ;  /* 0x0000004000a88947 */ /* 0x004fea0003800000 */
.L_x_160:
[----:B------:R-:W-:-:S13]  /*4640*/  R2UR UR4, R2 ;  /* 0x00000000020472ca */ /* 0x000fda00000e0000 */
        /* <DEDUP_REMOVED lines=9> */
.L_x_162:
        /* <DEDUP_REMOVED lines=9> */
.L_x_164:
[----:B------:R-:W-:-:S04]  /*4770*/  UIADD3 UR4, UPT, UPT, UR4, 0x1, URZ ;  /* 0x0000000104047890 */ /* 0x000fc8000fffe0ff */
[----:B------:R-:W-:-:S04]  /*4780*/  UISETP.NE.AND UP1, UPT, UR4, 0x4, UPT ;  /* 0x000000040400788c */ /* 0x000fc8000bf25270 */
[----:B------:R-:W-:Y:S02]  /*4790*/  USEL UR5, URZ, 0x1, UP1 ;  /* 0x00000001ff057887 */ /* 0x000fe40008800000 */
[----:B------:R-:W-:-:S04]  /*47a0*/  USEL UR4, UR4, URZ, UP1 ;  /* 0x000000ff04047287 */ /* 0x000fc80008800000 */
[----:B------:R-:W-:Y:S01]  /*47b0*/  ULEA UR4, UR4, UR7, 0x3 ;  /* 0x0000000704047291 */ /* 0x000fe2000f8e18ff */
[----:B------:R-:W-:-:S04]  /*47c0*/  LOP3.LUT R2, R2, UR5, RZ, 0x3c, !PT ;  /* 0x0000000502027c12 */ /* 0x000fc8000f8e3cff */
[----:B------:R-:W-:Y:S01]  /*47d0*/  SHF.L.U32 R2, R2, 0x1f, RZ ;  /* 0x0000001f02027819 */ /* 0x000fe200000006ff */
[----:B-1----:R-:W-:-:S04]  /*47e0*/  IMAD.U32 R0, RZ, RZ, UR4 ;  /* 0x00000004ff007e24 */ /* 0x002fc8000f8e00ff */
[----:B------:R1:W2:Y:S03]  /*47f0*/  SYNCS.PHASECHK.TRANS64.TRYWAIT P0, [R0+URZ], R2 ;  /* 0x00000002000075a7 */ /* 0x0002a600080011ff */
[----:B--2---:R-:W-:Y:S05]  /*4800*/  @!P0 NANOSLEEP.SYNCS 0x989680 ;  /* 0x009896800000895d */ /* 0x004fea0003900000 */
[----:B------:R-:W2:Y:S02]  /*4810*/  @!P0 SYNCS.PHASECHK.TRANS64 P0, [R0+URZ], R2 ;  /* 0x00000002000085a7 */ /* 0x000ea400080010ff */
[----:B--2---:R-:W-:Y:S05]  /*4820*/  @P0 BRA `(.L_x_83) ;  /* 0x0000000000240947 */ /* 0x004fea0003800000 */
.L_x_84:
[----:B--2---:R2:W3:Y:S02]  /*4830*/  SYNCS.PHASECHK.TRANS64.TRYWAIT P0, [R0+URZ], R2 ;  /* 0x00000002000075a7 */ /* 0x0044e400080011ff */
[----:B---3--:R-:W-:Y:S05]  /*4840*/  @!P0 NANOSLEEP.SYNCS 0x989680 ;  /* 0x009896800000895d */ /* 0x008fea0003900000 */
[----:B------:R-:W3:Y:S02]  /*4850*/  @!P0 SYNCS.PHASECHK.TRANS64 P0, [R0+URZ], R2 ;  /* 0x00000002000085a7 */ /* 0x000ee400080010ff */
[----:B---3--:R-:W-:Y:S05]  /*4860*/  @!P0 BRA `(.L_x_84) ;  /* 0xfffffffc00f08947 */ /* 0x008fea000383ffff */
[----:B------:R-:W-:Y:S05]  /*4870*/  BRA `(.L_x_83) ;  /* 0x0000000000107947 */ /* 0x000fea0003800000 */
.L_x_79:
[----:B------:R-:W-:Y:S01]  /*4880*/  R2UR UR5, R11 ;  /* 0x000000000b0572ca */ /* 0x000fe200000e0000 */
[----:B------:R-:W-:-:S12]  /*4890*/  UIADD3 UR4, UPT, UPT, UR62, 0x100, URZ ;  /* 0x000001003e047890 */ /* 0x000fd8000fffe0ff */
[----:B------:R-:W-:-:S09]  /*48a0*/  UPRMT UR4, UR5, 0x654, UR4 ;  /* 0x0000065405047896 */ /* 0x000fd20008000004 */
[----:B------:R-:W-:Y:S03]  /*48b0*/  SYNCS.ARRIVE.TRANS64.RED.A1T0 RZ, [UR4], RZ ;  /* 0x000000ffffff79a7 */ /* 0x000fe60008100404 */
.L_x_83:
[----:B-12---:R-:W-:Y:S01]  /*48c0*/  SHF.L.U32 R2, RZ, 0x1f, RZ ;  /* 0x0000001fff027819 */ /* 0x006fe200000006ff */
[----:B------:R-:W-:Y:S01]  /*48d0*/  UIADD3 UR4, UPT, UPT, UR62, 0x100, URZ ;  /* 0x000001003e047890 */ /* 0x000fe2000fffe0ff */
[----:B------:R-:W-:Y:S02]  /*48e0*/  PLOP3.LUT P0, PT, PT, PT, UP0, 0x80, 0x8 ;  /* 0x000000000008781c */ /* 0x000fe40003f0f008 */
[----:B------:R-:W1:Y:S02]  /*48f0*/  SYNCS.PHASECHK.TRANS64.TRYWAIT P1, [UR62+0x100], R2 ;  /* 0x00010002ff0075a7 */ /* 0x000e64000802113e */
[----:B-1----:R-:W-:Y:S09]  /*4900*/  @!P1 BRA `(.L_x_85) ;  /* 0x00000040003c9947 */ /* 0x002ff20003800000 */
.L_x_166:
[----:B------:R-:W-:Y:S02]  /*4910*/  R2UR UR6, R11 ;  /* 0x000000000b0672ca */ /* 0x000fe400000e0000 */
[----:B------:R-:W-:-:S11]  /*4920*/  R2UR UR5, R16 ;  /* 0x00000000100572ca */ /* 0x000fd600000e0000 */
[----:B------:R-:W-:-:S03]  /*4930*/  @!UP0 UPRMT UR4, UR6, 0x654, UR4 ;  /* 0x0000065406048896 */ /* 0x000fc60008000004 */
[----:B------:R-:W-:-:S06]  /*4940*/  UMOV UR6, 0x1 ;  /* 0x0000000100067882 */ /* 0x000fcc0000000000 */
[----:B------:R-:W-:Y:S01]  /*4950*/  @!P0 SYNCS.ARRIVE.TRANS64.RED.A1T0 RZ, [UR4], RZ ;  /* 0x000000ffffff89a7 */ /* 0x000fe20008100404 */
[----:B------:R-:W-:Y:S01]  /*4960*/  NOP ;  /* 0x0000000000007918 */ /* 0x000fe20000000000 */
[----:B-1----:R-:W1:Y:S01]  /*4970*/  LDS R0, [UR8+0x14] ;  /* 0x00001408ff007984 */ /* 0x002e620008000800 */
[----:B------:R-:W-:-:S03]  /*4980*/  ULOP3.LUT UR4, UR5, 0xffff, URZ, 0xc0, !UPT ;  /* 0x0000ffff05047892 */ /* 0x000fc6000f8ec0ff */
[----:B------:R-:W-:Y:S01]  /*4990*/  UMOV UR5, 0xffff ;  /* 0x0000ffff00057882 */ /* 0x000fe20000000000 */
[----:B------:R-:W-:-:S04]  /*49a0*/  USHF.R.U32.HI UR4, URZ, 0x5, UR4 ;  /* 0x00000005ff047899 */ /* 0x000fc80008011604 */
[----:B------:R-:W-:Y:S02]  /*49b0*/  USHF.L.U32 UR5, UR5, UR4, URZ ;  /* 0x0000000405057299 */ /* 0x000fe400080006ff */
[----:B------:R-:W-:-:S04]  /*49c0*/  USHF.L.U32 UR4, UR6, UR4, URZ ;  /* 0x0000000406047299 */ /* 0x000fc800080006ff */
[----:B-1----:R-:W-:-:S04]  /*49d0*/  LOP3.LUT R0, R0, UR5, RZ, 0xc0, !PT ;  /* 0x0000000500007c12 */ /* 0x002fc8000f8ec0ff */
[----:B------:R-:W-:-:S13]  /*49e0*/  ISETP.NE.AND P0, PT, R0, UR5, PT ;  /* 0x0000000500007c0c */ /* 0x000fda000bf05270 */
[----:B------:R-:W-:Y:S05]  /*49f0*/  @P0 BRA `(.L_x_86) ;  /* 0x0000000000580947 */ /* 0x000fea0003800000 */
[----:B------:R-:W1:Y:S02]  /*4a00*/  LDS R0, [UR8+0x18] ;  /* 0x00001808ff007984 */ /* 0x000e640008000800 */
[----:B-1----:R-:W-:-:S04]  /*4a10*/  LOP3.LUT R0, R0, UR4, RZ, 0xc0, !PT ;  /* 0x0000000400007c12 */ /* 0x002fc8000f8ec0ff */
[----:B------:R-:W-:-:S13]  /*4a20*/  ISETP.NE.AND P0, PT, R0, UR4, PT ;  /* 0x0000000400007c0c */ /* 0x000fda000bf05270 */
[----:B------:R-:W-:Y:S05]  /*4a30*/  @P0 BRA `(.L_x_87) ;  /* 0x00000000003c0947 */ /* 0x000fea0003800000 */
[----:B------:R-:W1:Y:S01]  /*4a40*/  S2R R2, SR_LANEID ;  /* 0x0000000000027919 */ /* 0x000e620000000000 */
[----:B------:R-:W-:-:S06]  /*4a50*/  ULOP3.LUT UR5, URZ, UR5, URZ, 0x33, !UPT ;  /* 0x00000005ff057292 */ /* 0x000fcc000f8e33ff */
[----:B------:R-:W-:-:S04]  /*4a60*/  IMAD.U32 R0, RZ, RZ, UR5 ;  /* 0x00000005ff007e24 */ /* 0x000fc8000f8e00ff */
[----:B------:R2:W3:Y:S02]  /*4a70*/  REDUX UR7, R0 ;  /* 0x00000000000773c4 */ /* 0x0004e40000000000 */
[----:B------:R4:W-:Y:S01]  /*4a80*/  UTCATOMSWS.AND URZ, UR5 ;  /* 0x0000000500ff79e3 */ /* 0x0009e20008000000 */
[----:B--2---:R-:W-:Y:S01]  /*4a90*/  LOP3.LUT R0, RZ, UR4, RZ, 0x33, !PT ;  /* 0x00000004ff007c12 */ /* 0x004fe2000f8e33ff */
[----:B------:R-:W-:Y:S02]  /*4aa0*/  VOTEU.ANY UR4, UPT, PT ;  /* 0x0000000000047886 */ /* 0x000fe400038e0100 */
[----:B------:R-:W-:Y:S02]  /*4ab0*/  UFLO.U32 UR4, UR4 ;  /* 0x00000004000472bd */ /* 0x000fe400080e0000 */
[----:B------:R-:W2:Y:S04]  /*4ac0*/  REDUX UR6, R0 ;  /* 0x00000000000673c4 */ /* 0x000ea80000000000 */
[----:B-1----:R-:W-:-:S02]  /*4ad0*/  ISETP.EQ.U32.AND P0, PT, R2, UR4, PT ;  /* 0x0000000402007c0c */ /* 0x002fc4000bf02070 */
[----:B---3--:R-:W-:-:S11]  /*4ae0*/  MOV R2, UR7 ;  /* 0x0000000700027c02 */ /* 0x008fd60008000f00 */
[----:B------:R4:W-:Y:S01]  /*4af0*/  @P0 ATOMS.AND RZ, [UR8+0x14], R2 ;  /* 0x00001402ffff098c */ /* 0x0009e2000a800008 */
[----:B--2---:R-:W-:-:S05]  /*4b00*/  IMAD.U32 R0, RZ, RZ, UR6 ;  /* 0x00000006ff007e24 */ /* 0x004fca000f8e00ff */
[----:B------:R4:W-:Y:S01]  /*4b10*/  @P0 ATOMS.AND RZ, [UR8+0x18], R0 ;  /* 0x00001800ffff098c */ /* 0x0009e2000a800008 */
[----:B------:R-:W-:Y:S05]  /*4b20*/  BRA `(.L_x_88) ;  /* 0x0000000000147947 */ /* 0x000fea0003800000 */
.L_x_87:
[----:B------:R-:W-:Y:S02]  /*4b30*/  MOV R2, 0x4b50 ;  /* 0x00004b5000027802 */ /* 0x000fe40000000f00 */
[----:B-----5:R-:W-:Y:S05]  /*4b40*/  CALL.REL.NOINC `($__internal_0_$__cuda_sm10x_tcgen05_guardrail_trap_col_being_dealloced_not_returned_by_alloc) ;  /* 0x0000004000a07944 */ /* 0x020fea0003c00000 */
[----:B------:R-:W-:Y:S05]  /*4b50*/  BRA `(.L_x_88) ;  /* 0x0000000000087947 */ /* 0x000fea0003800000 */
.L_x_86:
[----:B------:R-:W-:Y:S02]  /*4b60*/  MOV R2, 0x4b80 ;  /* 0x00004b8000027802 */ /* 0x000fe40000000f00 */
[----:B-----5:R-:W-:Y:S05]  /*4b70*/  CALL.REL.NOINC `($__internal_2_$__cuda_sm10x_tcgen05_guardrail_trap_unallocated_columns_being_dealloced) ;  /* 0x0000004000ac7944 */ /* 0x020fea0003c00000 */
.L_x_88:
[----:B------:R-:W-:Y:S01]  /*4b80*/  NOP ;  /* 0x0000000000007918 */ /* 0x000fe20000000000 */
[----:B----4-:R-:W-:Y:S05]  /*4b90*/  EXIT ;  /* 0x000000000000794d */ /* 0x010fea0003800000 */
.L_x_59:
[----:B------:R-:W-:-:S09]  /*4ba0*/  UISETP.NE.OR UP5, UPT, UR10, 0x3, !UP5 ;  /* 0x000000030a00788c */ /* 0x000fd2000efa5670 */
[----:B------:R-:W-:Y:S05]  /*4bb0*/  BRA.U UP5, `(.L_x_89) ;  /* 0x0000000d05e47547 */ /* 0x000fea000b800000 */
[----:B------:R-:W1:Y:S01]  /*4bc0*/  LDC R0, c[0x0][0xb30] ;  /* 0x0002cc00ff007b82 */ /* 0x000e620000000800 */
[----:B------:R-:W2:Y:S01]  /*4bd0*/  LDCU.64 UR4, c[0x0][0x888] ;  /* 0x00011100ff0477ac */ /* 0x000ea20008000a00 */
[----:B------:R-:W-:Y:S01]  /*4be0*/  IMAD.MOV.U32 R32, RZ, RZ, 0x1 ;  /* 0x00000001ff207424 */ /* 0x000fe200078e00ff */
[----:B------:R-:W-:Y:S01]  /*4bf0*/  CS2R R28, SRZ ;  /* 0x00000000001c7805 */ /* 0x000fe2000001ff00 */
[----:B------:R-:W-:Y:S01]  /*4c00*/  IMAD.MOV.U32 R25, RZ, RZ, 0x2000 ;  /* 0x00002000ff197424 */ /* 0x000fe200078e00ff */
[----:B------:R-:W3:Y:S03]  /*4c10*/  LDCU.64 UR22, c[0x0][0x890] ;  /* 0x00011200ff1677ac */ /* 0x000ee60008000a00 */
[----:B------:R-:W4:Y:S01]  /*4c20*/  LDC R24, c[0x0][0x370] ;  /* 0x0000dc00ff187b82 */ /* 0x000f220000000800 */
[----:B------:R-:W-:Y:S01]  /*4c30*/  UMOV UR7, 0x400 ;  /* 0x0000040000077882 */ /* 0x000fe20000000000 */
[----:B------:R-:W-:-:S02]  /*4c40*/  UPLOP3.LUT UP1, UPT, UPT, UPT, UPT, 0x40, 0x4 ;  /* 0x000000000004789c */ /* 0x000fc40003f2e870 */
[----:B------:R-:W-:Y:S01]  /*4c50*/  ULEA UR7, UR47, UR7, 0x18 ;  /* 0x000000072f077291 */ /* 0x000fe2000f8ec0ff */
[----:B------:R-:W-:-:S03]  /*4c60*/  UMOV UR8, URZ ;  /* 0x000000ff00087c82 */ /* 0x000fc60008000000 */
[----:B------:R-:W4:Y:S01]  /*4c70*/  LDC R3, c[0x0][0xb0c] ;  /* 0x0002c300ff037b82 */ /* 0x000f220000000800 */
[----:B--2---:R-:W-:Y:S02]  /*4c80*/  UISETP.NE.U32.AND UP4, UPT, UR4, URZ, UPT ;  /* 0x000000ff0400728c */ /* 0x004fe4000bf85070 */
[----:B---3--:R-:W-:-:S05]  /*4c90*/  UISETP.NE.U32.AND UP5, UPT, UR22, URZ, UPT ;  /* 0x000000ff1600728c */ /* 0x008fca000bfa5070 */
[----:B------:R-:W2:Y:S01]  /*4ca0*/  LDC R18, c[0x0][0xb20] ;  /* 0x0002c800ff127b82 */ /* 0x000ea20000000800 */
[----:B-1----:R-:W-:Y:S01]  /*4cb0*/  ISETP.NE.AND P1, PT, R0, 0x1, PT ;  /* 0x000000010000780c */ /* 0x002fe20003f25270 */
[----:B------:R-:W-:Y:S02]  /*4cc0*/  UISETP.NE.AND.EX UP4, UPT, UR5, URZ, UPT, UP4 ;  /* 0x000000ff0500728c */ /* 0x000fe4000bf85340 */
[----:B------:R-:W-:-:S04]  /*4cd0*/  UISETP.NE.AND.EX UP5, UPT, UR23, URZ, UPT, UP5 ;  /* 0x000000ff1700728c */ /* 0x000fc8000bfa5350 */
[----:B------:R-:W1:Y:S08]  /*4ce0*/  LDC.64 R30, c[0x0][0x348] ;  /* 0x0000d200ff1e7b82 */ /* 0x000e700000000a00 */
[----:B------:R-:W3:Y:S08]  /*4cf0*/  LDC.64 R16, c[0x0][0xb10] ;  /* 0x0002c400ff107b82 */ /* 0x000ef00000000a00 */
[----:B------:R-:W1:Y:S08]  /*4d00*/  LDC.64 R6, c[0x0][0xb18] ;  /* 0x0002c600ff067b82 */ /* 0x000e700000000a00 */
[----:B------:R-:W1:Y:S08]  /*4d10*/  LDC.64 R4, c[0x0][0xb28] ;  /* 0x0002ca00ff047b82 */ /* 0x000e700000000a00 */
[----:B--2-4-:R-:W1:Y:S02]  /*4d20*/  LDC R19, c[0x0][0x374] ;  /* 0x0000dd00ff137b82 */ /* 0x014e640000000800 */
.L_x_98:
[C---:B------:R-:W-:Y:S02]  /*4d30*/  LEA R0, R29.reuse, UR7, 0x3 ;  /* 0x000000071d007c11 */ /* 0x040fe4000f8e18ff */
[----:B------:R-:W-:Y:S02]  /*4d40*/  SHF.L.U32 R2, R28, 0x1f, RZ ;  /* 0x0000001f1c027819 */ /* 0x000fe400000006ff */
[----:B------:R-:W-:Y:S02]  /*4d50*/  LEA R20, R29, UR7, 0x4 ;  /* 0x000000071d147c11 */ /* 0x000fe4000f8e20ff */
[----:B--2---:R-:W2:Y:S02]  /*4d60*/  SYNCS.PHASECHK.TRANS64.TRYWAIT P0, [R0+URZ+0x80], R2 ;  /* 0x00008002000075a7 */ /* 0x004ea400080011ff */
[----:B--2---:R-:W-:Y:S05]  /*4d70*/  @!P0 BRA `(.L_x_90) ;  /* 0x0000003c00388947 */ /* 0x004fea0003800000 */
.L_x_167:
[----:B------:R-:W-:Y:S01]  /*4d80*/  ISETP.GE.AND P0, PT, R26, 0x1, PT ;  /* 0x000000011a00780c */ /* 0x000fe20003f06270 */
[----:B------:R-:W4:Y:S01]  /*4d90*/  LDS.128 R20, [R20+0x110] ;  /* 0x0001100014147984 */ /* 0x000f220000000c00 */
[----:B--2---:R-:W-:Y:S01]  /*4da0*/  VIADD R0, R0, 0x90 ;  /* 0x0000009000007836 */ /* 0x004fe20000000000 */
[----:B------:R-:W-:Y:S01]  /*4db0*/  @!PT LDS RZ, [RZ] ;  /* 0x00000000fffff984 */ /* 0x000fe20000000800 */
[----:B------:R-:W-:Y:S01]  /*4dc0*/  @!PT LDS RZ, [RZ] ;  /* 0x00000000fffff984 */ /* 0x000fe20000000800 */
[----:B------:R-:W-:Y:S01]  /*4dd0*/  @!PT LDS RZ, [RZ] ;  /* 0x00000000fffff984 */ /* 0x000fe20000000800 */
[----:B------:R-:W-:Y:S01]  /*4de0*/  @!PT LDS RZ, [RZ] ;  /* 0x00000000fffff984 */ /* 0x000fe20000000800 */
[----:B------:R2:W-:Y:S06]  /*4df0*/  MEMBAR.ALL.CTA ;  /* 0x0000000000007992 */ /* 0x0005ec0000008000 */
[----:B--2---:R-:W2:Y:S01]  /*4e00*/  FENCE.VIEW.ASYNC.S ;  /* 0x00000000000073c6 */ /* 0x004ea20000000000 */
[----:B------:R-:W-:Y:S04]  /*4e10*/  PRMT R0, RZ, 0x654, R0 ;  /* 0x00000654ff007816 */ /* 0x000fe80000000000 */
[----:B--2---:R2:W-:Y:S01]  /*4e20*/  SYNCS.ARRIVE.TRANS64.RED.A1T0 RZ, [R0+URZ], RZ ;  /* 0x000000ff00ff79a7 */ /* 0x0045e200081004ff */
[----:B----4-:R-:W-:Y:S11]  /*4e30*/  LOP3.LUT P3, RZ, R22, 0x1, RZ, 0xc0, !PT ;  /* 0x0000000116ff7812 */ /* 0x010ff6000786c0ff */
[----:B------:R-:W-:Y:S02]  /*4e40*/  @!UPT UIADD3 URZ, UPT, UPT, URZ, URZ, URZ ;  /* 0x000000fffffff290 */ /* 0x000fe4000fffe0ff */
[----:B------:R-:W-:Y:S02]  /*4e50*/  @P3 MOV R11, R20 ;  /* 0x00000014000b3202 */ /* 0x000fe40000000f00 */
[----:B------:R-:W-:Y:S01]  /*4e60*/  @P3 LOP3.LUT R10, R21, 0xffff, RZ, 0xc0, !PT ;  /* 0x0000ffff150a3812 */ /* 0x000fe200078ec0ff */
[----:B--2---:R-:W-:Y:S06]  /*4e70*/  @!P0 BRA `(.L_x_91) ;  /* 0x0000000000a48947 */ /* 0x004fec0003800000 */
[-C--:B-1----:R-:W-:Y:S01]  /*4e80*/  IMAD.HI.U32 R0, R19, R7.reuse, RZ ;  /* 0x0000000713007227 */ /* 0x082fe200078e00ff */
[----:B------:R-:W-:Y:S02]  /*4e90*/  ISETP.NE.AND P0, PT, R6, 0x1, PT ;  /* 0x000000010600780c */ /* 0x000fe40003f05270 */
[----:B------:R-:W-:Y:S01]  /*4ea0*/  ISETP.NE.AND P2, PT, R26, 0x1, PT ;  /* 0x000000011a00780c */ /* 0x000fe20003f45270 */
[----:B---3--:R-:W-:Y:S01]  /*4eb0*/  IMAD.HI.U32 R9, R24, R16, RZ ;  /* 0x0000001018097227 */ /* 0x008fe200078e00ff */
[----:B------:R-:W-:Y:S02]  /*4ec0*/  SHF.R.U32.HI R0, RZ, R18, R0 ;  /* 0x00000012ff007219 */ /* 0x000fe40000011600 */
[----:B------:R-:W-:Y:S01]  /*4ed0*/  ISETP.NE.AND P4, PT, R3, 0x1, PT ;  /* 0x000000010300780c */ /* 0x000fe20003f85270 */
[----:B------:R-:W-:Y:S01]  /*4ee0*/  IMAD.HI.U32 R13, R10, R7, RZ ;  /* 0x000000070a0d7227 */ /* 0x000fe200078e00ff */
[----:B------:R-:W-:Y:S02]  /*4ef0*/  SHF.R.U32.HI R9, RZ, R17, R9 ;  /* 0x00000011ff097219 */ /* 0x000fe40000011609 */
[----:B------:R-:W-:Y:S01]  /*4f00*/  SEL R0, R19, R0, !P0 ;  /* 0x0000000013007207 */ /* 0x000fe20004000000 */
[----:B------:R-:W-:Y:S01]  /*4f10*/  IMAD.HI.U32 R12, R11, R16, RZ ;  /* 0x000000100b0c7227 */ /* 0x000fe200078e00ff */
[----:B------:R-:W-:Y:S03]  /*4f20*/  SEL R9, R24, R9, !P4 ;  /* 0x0000000918097207 */ /* 0x000fe60006000000 */
[-C--:B------:R-:W-:Y:S01]  /*4f30*/  IMAD.HI.U32 R8, R0, R4.reuse, RZ ;  /* 0x0000000400087227 */ /* 0x080fe200078e00ff */
[----:B------:R-:W-:Y:S03]  /*4f40*/  SHF.R.U32.HI R12, RZ, R17, R12 ;  /* 0x00000011ff0c7219 */ /* 0x000fe6000001160c */
[----:B------:R-:W-:Y:S01]  /*4f50*/  IMAD.HI.U32 R2, R9, R4, RZ ;  /* 0x0000000409027227 */ /* 0x000fe200078e00ff */
[-C--:B------:R-:W-:Y:S02]  /*4f60*/  @P2 SHF.R.U32.HI R0, RZ, R5.reuse, R8 ;  /* 0x00000005ff002219 */ /* 0x080fe40000011608 */
[----:B------:R-:W-:Y:S02]  /*4f70*/  SHF.R.U32.HI R8, RZ, R18, R13 ;  /* 0x00000012ff087219 */ /* 0x000fe4000001160d */
[----:B------:R-:W-:Y:S01]  /*4f80*/  @P2 SHF.R.U32.HI R9, RZ, R5, R2 ;  /* 0x00000005ff092219 */ /* 0x000fe20000011602 */
[----:B------:R-:W-:Y:S01]  /*4f90*/  IMAD R0, R26, R0, RZ ;  /* 0x000000001a007224 */ /* 0x000fe200078e02ff */
[----:B------:R-:W-:Y:S02]  /*4fa0*/  SEL R8, R10, R8, !P0 ;  /* 0x000000080a087207 */ /* 0x000fe40004000000 */
[----:B------:R-:W-:Y:S01]  /*4fb0*/  SEL R2, R11, R12, !P4 ;  /* 0x0000000c0b027207 */ /* 0x000fe20006000000 */
[----:B------:R-:W-:Y:S01]  /*4fc0*/  IMAD R12, R26, R9, RZ ;  /* 0x000000091a0c7224 */ /* 0x000fe200078e02ff */
[C---:B------:R-:W-:Y:S01]  /*4fd0*/  ISETP.GE.AND P0, PT, R8.reuse, R0, PT ;  /* 0x000000000800720c */ /* 0x040fe20003f06270 */
[----:B------:R-:W-:Y:S03]  /*4fe0*/  IMAD.HI.U32 R0, R8, R4, RZ ;  /* 0x0000000408007227 */ /* 0x000fe600078e00ff */
[----:B------:R-:W-:Y:S02]  /*4ff0*/  ISETP.GE.OR P0, PT, R2, R12, P0 ;  /* 0x0000000c0200720c */ /* 0x000fe40000706670 */
[-C--:B------:R-:W-:Y:S04]  /*5000*/  SHF.R.U32.HI R0, RZ, R5.reuse, R0 ;  /* 0x00000005ff007219 */ /* 0x080fe80000011600 */
[----:B------:R-:W-:Y:S05]  /*5010*/  SEL R13, R8, R0, !P2 ;  /* 0x00000000080d7207 */ /* 0x000fea0005000000 */
[----:B------:R-:W-:Y:S02]  /*5020*/  IMAD.MOV R12, RZ, RZ, -R13 ;  /* 0x000000ffff0c7224 */ /* 0x000fe400078e0a0d */
[----:B------:R-:W-:Y:S04]  /*5030*/  @!P0 IMAD.HI.U32 R0, R2, R4, RZ ;  /* 0x0000000402008227 */ /* 0x000fe800078e00ff */
[----:B------:R-:W-:Y:S01]  /*5040*/  IMAD R12, R26, R12, R8 ;  /* 0x0000000c1a0c7224 */ /* 0x000fe200078e0208 */
[----:B------:R-:W-:Y:S04]  /*5050*/  @!P0 SHF.R.U32.HI R0, RZ, R5, R0 ;  /* 0x00000005ff008219 */ /* 0x000fe80000011600 */
[----:B------:R-:W-:Y:S04]  /*5060*/  @!P0 SEL R0, R2, R0, !P2 ;  /* 0x0000000002008207 */ /* 0x000fe80005000000 */
[----:B------:R-:W-:Y:S01]  /*5070*/  @!P0 IADD3 R13, PT, PT, R13, -R0, RZ ;  /* 0x800000000d0d8210 */ /* 0x000fe20007ffe0ff */
[----:B------:R-:W-:Y:S01]  /*5080*/  @!P0 IMAD R0, R9, R12, R0 ;  /* 0x0000000c09008224 */ /* 0x000fe200078e0200 */
[----:B------:R-:W-:Y:S01]  /*5090*/  IADD3 R9, PT, PT, -R8, RZ, RZ ;  /* 0x000000ff08097210 */ /* 0x000fe20007ffe1ff */
[--C-:B------:R-:W-:Y:S02]  /*50a0*/  IMAD.MOV R12, RZ, RZ, -R2.reuse ;  /* 0x000000ffff0c7224 */ /* 0x100fe400078e0a02 */
[----:B------:R-:W-:Y:S02]  /*50b0*/  @!P0 IMAD R8, R13, R26, R2 ;  /* 0x0000001a0d088224 */ /* 0x000fe400078e0202 */
[----:B------:R-:W-:Y:S02]  /*50c0*/  @!P0 IMAD.MOV.U32 R2, RZ, RZ, R0 ;  /* 0x000000ffff028224 */ /* 0x000fe400078e0000 */
[----:B------:R-:W-:Y:S02]  /*50d0*/  IMAD R11, R3, R12, R11 ;  /* 0x0000000c030b7224 */ /* 0x000fe400078e020b */
[----:B------:R-:W-:Y:S02]  /*50e0*/  IMAD R10, R6, R9, R10 ;  /* 0x00000009060a7224 */ /* 0x000fe400078e020a */
[----:B------:R-:W-:Y:S02]  /*50f0*/  IMAD R11, R2, R3, R11 ;  /* 0x00000003020b7224 */ /* 0x000fe400078e020b */
[----:B------:R-:W-:Y:S02]  /*5100*/  IMAD R10, R8, R6, R10 ;  /* 0x00000006080a7224 */ /* 0x000fe400078e020a */
.L_x_91:
[----:B------:R-:W-:Y:S05]  /*5110*/  BRA.U UP1, `(.L_x_92) ;  /* 0x0000000101107547 */ /* 0x000fea000b800000 */
[----:B------:R-:W-:Y:S04]  /*5120*/  MOV R2, UR37 ;  /* 0x0000002500027c02 */ /* 0x000fe80008000f00 */
[----:B------:R-:W-:Y:S04]  /*5130*/  SHF.L.U32 R2, R2, 0x1f, RZ ;  /* 0x0000001f02027819 */ /* 0x000fe800000006ff */
[----:B------:R-:W2:Y:S02]  /*5140*/  SYNCS.PHASECHK.TRANS64.TRYWAIT P0, [UR7+0x78], R2 ;  /* 0x00007802ff0075a7 */ /* 0x000ea40008001107 */
[----:B--2---:R-:W-:Y:S05]  /*5150*/  @!P0 BRA `(.L_x_93) ;  /* 0x0000003800548947 */ /* 0x004fea0003800000 */
.L_x_92:
[----:B------:R-:W-:Y:S02]  /*5160*/  R2UR UR27, R14 ;  /* 0x000000000e1b72ca */ /* 0x000fe400000e0000 */
[----:B------:R-:W-:Y:S02]  /*5170*/  R2UR UR26, R15 ;  /* 0x000000000f1a72ca */ /* 0x000fe400000e0000 */
[----:B------:R-:W-:Y:S04]  /*5180*/  ISETP.NE.U32.AND P2, PT, RZ, UR22, PT ;  /* 0x00000016ff007c0c */ /* 0x000fe8000bf45070 */
[----:B------:R-:W-:Y:S05]  /*5190*/  ISETP.NE.AND.EX P2, PT, RZ, UR23, PT, P2 ;  /* 0x00000017ff007c0c */ /* 0x000fea000bf45320 */
[----:B------:R-:W-:Y:S02]  /*51a0*/  USHF.L.U32 UR27, UR27, 0x6, URZ ;  /* 0x000000061b1b7899 */ /* 0x000fe400080006ff */
[----:B------:R-:W-:Y:S01]  /*51b0*/  USHF.L.U32 UR26, UR26, 0x6, URZ ;  /* 0x000000061a1a7899 */ /* 0x000fe200080006ff */
[----:B------:R-:W-:Y:S11]  /*51c0*/  BRA.U !UP5, `(.L_x_94) ;  /* 0x000000010d347547 */ /* 0x000ff6000b800000 */
[----:B------:R-:W-:Y:S01]  /*51d0*/  UPLOP3.LUT UP0, UPT, UPT, UPT, UP4, 0x80, 0x8 ;  /* 0x000000000008789c */ /* 0x000fe20003f0f040 */
[----:B--2---:R-:W-:Y:S02]  /*51e0*/  HFMA2 R0, -RZ, RZ, 0, 5.9604644775390625e-08 ;  /* 0x00000001ff007431 */ /* 0x004fe400000001ff */
[----:B------:R-:W-:Y:S03]  /*51f0*/  IMAD.MOV.U32 R64, RZ, RZ, 0x1 ;  /* 0x00000001ff407424 */ /* 0x000fe600078e00ff */
[----:B------:R-:W-:Y:S05]  /*5200*/  PLOP3.LUT P0, PT, PT, PT, UP0, 0x80, 0x8 ;  /* 0x000000000008781c */ /* 0x000fea0003f0f008 */
[----:B------:R-:W2:Y:S01]  /*5210*/  @UP0 LDCU.64 UR4, c[0x0][0x888] ;  /* 0x00011100ff0407ac */ /* 0x000ea20008000a00 */
[----:B------:R-:W-:Y:S07]  /*5220*/  @UP0 UIMAD UR6, UR60, UR22, URZ ;  /* 0x000000163c0602a4 */ /* 0x000fee000f8e02ff */
[----:B------:R-:W-:Y:S01]  /*5230*/  @!P0 PRMT R64, R0, 0x7610, R64 ;  /* 0x0000761000408816 */ /* 0x000fe20000000040 */
[----:B--2---:R-:W-:Y:S06]  /*5240*/  @UP0 UIMAD.WIDE UR4, UR6, 0x4, UR4 ;  /* 0x00000004060408a5 */ /* 0x004fec000f8e0204 */
[----:B------:R-:W-:Y:S01]  /*5250*/  IMAD.U32 R8, RZ, RZ, UR4 ;  /* 0x00000004ff087e24 */ /* 0x000fe2000f8e00ff */
[----:B------:R-:W-:Y:S04]  /*5260*/  MOV R9, UR5 ;  /* 0x0000000500097c02 */ /* 0x000fe80008000f00 */
[----:B------:R-:W2:Y:S01]  /*5270*/  @!UP0 LDCU UR4, c[0x0][0x880] ;  /* 0x00011000ff0487ac */ /* 0x000ea20008000800 */
[----:B-----5:R4:W5:Y:S02]  /*5280*/  @P0 LDG.E R35, desc[UR56][R8.64] ;  /* 0x0000003808230981 */ /* 0x020964000c1e1900 */
[----:B--2-4-:R-:W-:Y:S07]  /*5290*/  @!P0 IMAD.U32 R35, RZ, RZ, UR4 ;  /* 0x00000004ff238e24 */ /* 0x014fee000f8e00ff */
.L_x_94:
[----:B-----5:R-:W-:Y:S01]  /*52a0*/  @!P2 FSETP.EQ.AND P0, PT, R35, RZ, PT ;  /* 0x000000ff2300a20b */ /* 0x020fe20003f02000 */
[----:B------:R-:W-:Y:S01]  /*52b0*/  @!UPT UIADD3 URZ, UPT, UPT, URZ, URZ, URZ ;  /* 0x000000fffffff290 */ /* 0x000fe2000fffe0ff */
[----:B------:R-:W-:Y:S11]  /*52c0*/  @!P2 BRA `(.L_x_95) ;  /* 0x000000000014a947 */ /* 0x000ff60003800000 */
[----:B------:R-:W-:Y:S02]  /*52d0*/  LOP3.LUT P2, RZ, R64, 0xff, RZ, 0xc0, !PT ;  /* 0x000000ff40ff7812 */ /* 0x000fe4000784c0ff */
[----:B------:R-:W-:Y:S04]  /*52e0*/  PLOP3.LUT P0, PT, PT, PT, UP0, 0x80, 0x8 ;  /* 0x000000000008781c */ /* 0x000fe80003f0f008 */
[----:B------:R-:W-:Y:S07]  /*52f0*/  PLOP3.LUT P0, PT, P0, PT, PT, 0x8, 0x80 ;  /* 0x000000000080781c */ /* 0x000fee000070e170 */
[----:B------:R-:W-:Y:S11]  /*5300*/  @P2 FSETP.EQ.AND P0, PT, R35, RZ, PT ;  /* 0x000000ff2300220b */ /* 0x000ff60003f02000 */
[----:B------:R-:W-:Y:S02]  /*5310*/  @!UPT UIADD3 URZ, UPT, UPT, URZ, URZ, URZ ;  /* 0x000000fffffff290 */ /* 0x000fe4000fffe0ff */
.L_x_95:
[----:B------:R-:W-:Y:S01]  /*5320*/  ULEA UR4, UR8, UR7, 0x3 ;  /* 0x0000000708047291 */ /* 0x000fe2000f8e18ff */
[----:B------:R-:W-:Y:S02]  /*5330*/  SHF.L.U32 R9, R32, 0x1f, RZ ;  /* 0x0000001f20097819 */ /* 0x000fe400000006ff */
[----:B------:R-:W-:Y:S04]  /*5340*/  ELECT P4, URZ, PT ;  /* 0x0000000000ff782f */ /* 0x000fe80003880000 */
[----:B------:R-:W-:Y:S02]  /*5350*/  PLOP3.LUT P4, PT, P0, P4, PT, 0xf2, 0x2f ;  /* 0x00000000002f781c */ /* 0x000fe40000789e72 */
[----:B------:R-:W4:Y:S11]  /*5360*/  SYNCS.PHASECHK.TRANS64.TRYWAIT P2, [UR4+0x58], R9 ;  /* 0x00005809ff0075a7 */ /* 0x000f360008041104 */
[----:B-1----:R-:W-:Y:S05]  /*5370*/  @!P4 IADD3 R8, P0, PT, R30, 0x580, RZ ;  /* 0x000005801e08c810 */ /* 0x002fea0007f1e0ff */
[----:B--2---:R-:W-:Y:S01]  /*5380*/  @!P4 IMAD.X R2, RZ, RZ, R31, P0 ;  /* 0x000000ffff02c224 */ /* 0x004fe200000e061f */
[----:B----4-:R-:W-:Y:S07]  /*5390*/  @!P2 BRA `(.L_x_96) ;  /* 0x0000003400dca947 */ /* 0x010fee0003800000 */
.L_x_170:
[----:B------:R-:W2:Y:S01]  /*53a0*/  LDC.64 R12, c[0x0][0xb18] ;  /* 0x0002c600ff0c7b82 */ /* 0x000ea20000000a00 */
[----:B------:R-:W-:Y:S01]  /*53b0*/  @!P4 R2UR UR6, R2 ;  /* 0x000000000206c2ca */ /* 0x000fe200000e0000 */
[----:B------:R-:W-:Y:S01]  /*53c0*/  VOTEU.ALL UP3, P4 ;  /* 0x0000000000ff7886 */ /* 0x000fe20002060000 */
[----:B------:R-:W-:Y:S01]  /*53d0*/  @!P4 R2UR UR9, R8 ;  /* 0x000000000809c2ca */ /* 0x000fe200000e0000 */
[----:B------:R-:W-:Y:S01]  /*53e0*/  UIADD3 UR5, UPT, UPT, UR8, 0x1, URZ ;  /* 0x0000000108057890 */ /* 0x000fe2000fffe0ff */
[----:B-1----:R-:W-:Y:S03]  /*53f0*/  @!P4 IMAD.MOV.U32 R0, RZ, RZ, 0x2000 ;  /* 0x00002000ff00c424 */ /* 0x002fe600078e00ff */
[----:B------:R-:W1:Y:S01]  /*5400*/  @!P1 LDC R2, c[0x0][0xb0c] ;  /* 0x0002c300ff029b82 */ /* 0x000e620000000800 */
[----:B------:R-:W-:Y:S01]  /*5410*/  @!UP3 ULEA UR8, UR8, UR7, 0xd ;  /* 0x000000070808b291 */ /* 0x000fe2000f8e68ff */
[----:B------:R-:W-:Y:S01]  /*5420*/  @P3 SHF.R.U32.HI R27, RZ, 0x10, R21 ;  /* 0x00000010ff1b3819 */ /* 0x000fe20000011615 */
[----:B------:R-:W-:Y:S01]  /*5430*/  UIADD3 UR25, UPT, UPT, UR4, 0x40, URZ ;  /* 0x0000004004197890 */ /* 0x000fe2000fffe0ff */
[----:B------:R-:W-:Y:S01]  /*5440*/  VIADD R29, R29, 0x1 ;  /* 0x000000011d1d7836 */ /* 0x000fe20000000000 */
[----:B------:R-:W-:Y:S01]  /*5450*/  @!UP3 UIADD3 UR24, UPT, UPT, UR8, 0x200, URZ ;  /* 0x000002000818b890 */ /* 0x000fe2000fffe0ff */
[----:B------:R-:W-:Y:S01]  /*5460*/  VOTEU.ALL UP2, P4 ;  /* 0x0000000000ff7886 */ /* 0x000fe20002040000 */
[----:B------:R-:W-:Y:S01]  /*5470*/  IMAD.U32 R9, RZ, RZ, UR6 ;  /* 0x00000006ff097e24 */ /* 0x000fe2000f8e00ff */
[----:B------:R-:W-:Y:S01]  /*5480*/  UMOV UR18, 0x0 ;  /* 0x0000000000127882 */ /* 0x000fe20000000000 */
[----:B------:R-:W-:Y:S01]  /*5490*/  IMAD.U32 R8, RZ, RZ, UR9 ;  /* 0x00000009ff087e24 */ /* 0x000fe2000f8e00ff */
[----:B------:R-:W-:Y:S01]  /*54a0*/  UMOV UR19, 0x10000000 ;  /* 0x1000000000137882 */ /* 0x000fe20000000000 */
[----:B------:R-:W-:Y:S01]  /*54b0*/  UMOV UR28, UR60 ;  /* 0x0000003c001c7c82 */ /* 0x000fe20008000000 */
[----:B------:R-:W-:Y:S01]  /*54c0*/  @!P4 R2UR UR15, R9 ;  /* 0x00000000090fc2ca */ /* 0x000fe200000e0000 */
[----:B------:R-:W-:Y:S01]  /*54d0*/  @!UP3 UIADD3 UR10, UPT, UPT, UR26, 0x20, URZ ;  /* 0x000000201a0ab890 */ /* 0x000fe2000fffe0ff */
[----:B------:R-:W-:Y:S01]  /*54e0*/  @!P4 R2UR UR14, R8 ;  /* 0x00000000080ec2ca */ /* 0x000fe200000e0000 */
[----:B------:R-:W-:Y:S01]  /*54f0*/  @!UP3 UIADD3 UR8, UPT, UPT, UR8, 0x1200, URZ ;  /* 0x000012000808b890 */ /* 0x000fe2000fffe0ff */
[----:B------:R-:W4:Y:S01]  /*5500*/  LDC.64 R8, c[0x0][0xb10] ;  /* 0x0002c400ff087b82 */ /* 0x000f220000000a00 */
[----:B------:R-:W-:Y:S01]  /*5510*/  VOTEU.ALL UP1, P4 ;  /* 0x0000000000ff7886 */ /* 0x000fe20002020000 */
[----:B------:R-:W-:Y:S01]  /*5520*/  UMOV UR11, UR27 ;  /* 0x0000001b000b7c82 */ /* 0x000fe20008000000 */
[----:B------:R-:W-:Y:S01]  /*5530*/  UMOV UR12, UR60 ;  /* 0x0000003c000c7c82 */ /* 0x000fe20008000000 */
[----:B------:R-:W-:Y:S01]  /*5540*/  UMOV UR9, UR25 ;  /* 0x0000001900097c82 */ /* 0x000fe20008000000 */
[----:B------:R-:W-:Y:S02]  /*5550*/  UISETP.NE.AND UP6, UPT, UR5, 0x3, UPT ;  /* 0x000000030500788c */ /* 0x000fe4000bfc5270 */
[----:B------:R-:W-:Y:S02]  /*5560*/  UPRMT UR16, UR47, 0x654, UR25 ;  /* 0x000006542f107896 */ /* 0x000fe40008000019 */
[----:B------:R-:W-:Y:S02]  /*5570*/  USEL UR13, UR5, URZ, UP6 ;  /* 0x000000ff050d7287 */ /* 0x000fe4000b000000 */
[----:B------:R1:W-:Y:S01]  /*5580*/  @!UP2 UTMALDG.3D [UR24], [UR14], desc[UR18] ;  /* 0x000012180e00a5b4 */ /* 0x0003e20008011000 */
[----:B------:R-:W-:Y:S02]  /*5590*/  USEL UR5, URZ, 0x1, UP6 ;  /* 0x00000001ff057887 */ /* 0x000fe4000b000000 */
[----:B------:R-:W-:Y:S04]  /*55a0*/  ULEA UR6, UR13, UR7, 0x3 ;  /* 0x000000070d067291 */ /* 0x000fe8000f8e18ff */
[----:B------:R-:W-:Y:S01]  /*55b0*/  LOP3.LUT R32, R32, UR5, RZ, 0x3c, !PT ;  /* 0x0000000520207c12 */ /* 0x000fe2000f8e3cff */
[----:B------:R1:W-:Y:S01]  /*55c0*/  @!UP1 UTMALDG.3D [UR8], [UR14], desc[UR18] ;  /* 0x000012080e0095b4 */ /* 0x0003e20008011000 */
[----:B------:R5:W-:Y:S02]  /*55d0*/  @!P4 SYNCS.ARRIVE.TRANS64.RED.A0TR RZ, [UR4+0x40], R0 ;  /* 0x00004000ffffc9a7 */ /* 0x000be40008300404 */
[----:B------:R-:W-:Y:S01]  /*55e0*/  SHF.L.U32 R14, R32, 0x1f, RZ ;  /* 0x0000001f200e7819 */ /* 0x000fe200000006ff */
[C---:B----4-:R-:W-:Y:S01]  /*55f0*/  @!P1 IMAD.HI.U32 R8, R11.reuse, R8, RZ ;  /* 0x000000080b089227 */ /* 0x050fe200078e00ff */
[----:B--2---:R-:W-:Y:S02]  /*5600*/  @!P1 ISETP.NE.AND P0, PT, R12, 0x1, PT ;  /* 0x000000010c00980c */ /* 0x004fe40003f05270 */
[----:B-1----:R-:W-:Y:S01]  /*5610*/  @!P1 ISETP.NE.AND P2, PT, R2, 0x1, PT ;  /* 0x000000010200980c */ /* 0x002fe20003f45270 */
[C---:B------:R-:W-:Y:S01]  /*5620*/  @!P1 IMAD.HI.U32 R13, R10.reuse, R13, RZ ;  /* 0x0000000d0a0d9227 */ /* 0x040fe200078e00ff */
[----:B------:R-:W-:Y:S04]  /*5630*/  @!P1 SHF.R.U32.HI R8, RZ, R9, R8 ;  /* 0x00000009ff089219 */ /* 0x000fe80000011608 */
[----:B------:R-:W-:Y:S01]  /*5640*/  @!P1 SEL R8, R11, R8, !P2 ;  /* 0x000000080b089207 */ /* 0x000fe20005000000 */
[----:B------:R-:W-:Y:S01]  /*5650*/  SYNCS.ARRIVE.TRANS64.RED.A1T0 RZ, [UR16], RZ ;  /* 0x000000ffffff79a7 */ /* 0x000fe20008100410 */
[----:B------:R-:W1:Y:S01]  /*5660*/  SYNCS.PHASECHK.TRANS64.TRYWAIT P5, [UR6+0x58], R14 ;  /* 0x0000580eff0075a7 */ /* 0x000e6200080a1106 */
[----:B-----5:R-:W2:Y:S02]  /*5670*/  @!P1 LDC R0, c[0x0][0xb20] ;  /* 0x0002c800ff009b82 */ /* 0x020ea40000000800 */
[----:B--2---:R-:W-:Y:S04]  /*5680*/  @!P1 SHF.R.U32.HI R0, RZ, R0, R13 ;  /* 0x00000000ff009219 */ /* 0x004fe8000001160d */
[----:B------:R-:W-:Y:S05]  /*5690*/  @!P1 SEL R9, R10, R0, !P0 ;  /* 0x000000000a099207 */ /* 0x000fea0004000000 */
[----:B------:R-:W-:Y:S02]  /*56a0*/  @!P1 IMAD.IADD R0, R9, 0x1, -R8 ;  /* 0x0000000109009824 */ /* 0x000fe400078e0a08 */
[----:B------:R-:W-:Y:S02]  /*56b0*/  @!P1 IMAD.IADD R8, R8, 0x1, -R9 ;  /* 0x0000000108089824 */ /* 0x000fe400078e0a09 */
[----:B------:R-:W-:Y:S02]  /*56c0*/  @!P1 IMAD R11, R0, R2, R11 ;  /* 0x00000002000b9224 */ /* 0x000fe400078e020b */
[----:B------:R-:W-:Y:S01]  /*56d0*/  @!P1 IMAD R10, R8, R12, R10 ;  /* 0x0000000c080a9224 */ /* 0x000fe200078e020a */
[----:B-1----:R-:W-:Y:S06]  /*56e0*/  @!P5 BRA `(.L_x_97) ;  /* 0x000000340020d947 */ /* 0x002fec0003800000 */
.L_x_172:
[----:B------:R-:W-:Y:S01]  /*56f0*/  UIADD3 UR17, UPT, UPT, UR6, 0x40, URZ ;  /* 0x0000004006117890 */ /* 0x000fe2000fffe0ff */
[----:B------:R-:W-:Y:S01]  /*5700*/  @!P4 IADD3 R2, P0, PT, R30, 0x580, RZ ;  /* 0x000005801e02c810 */ /* 0x000fe20007f1e0ff */
[----:B------:R-:W-:Y:S01]  /*5710*/  VOTEU.ALL UP2, P4 ;  /* 0x0000000000ff7886 */ /* 0x000fe20002040000 */
[----:B------:R-:W-:Y:S01]  /*5720*/  UMOV UR24, 0x0 ;  /* 0x0000000000187882 */ /* 0x000fe20000000000 */
[----:B------:R-:W-:Y:S01]  /*5730*/  UPRMT UR14, UR47, 0x654, UR17 ;  /* 0x000006542f0e7896 */ /* 0x000fe20008000011 */
[----:B------:R-:W-:Y:S01]  /*5740*/  @!P4 R2UR UR5, R2 ;  /* 0x000000000205c2ca */ /* 0x000fe200000e0000 */
[----:B-1----:R-:W-:Y:S01]  /*5750*/  @!P4 IMAD.X R0, RZ, RZ, R31, P0 ;  /* 0x000000ffff00c224 */ /* 0x002fe200000e061f */
[----:B------:R-:W-:Y:S01]  /*5760*/  UMOV UR25, 0x10000000 ;  /* 0x1000000000197882 */ /* 0x000fe20000000000 */
[----:B------:R-:W-:Y:S01]  /*5770*/  UMOV UR19, UR27 ;  /* 0x0000001b00137c82 */ /* 0x000fe20008000000 */
[----:B------:R-:W-:Y:S01]  /*5780*/  UMOV UR20, UR60 ;  /* 0x0000003c00147c82 */ /* 0x000fe20008000000 */
[----:B------:R-:W-:Y:S01]  /*5790*/  UMOV UR11, UR27 ;  /* 0x0000001b000b7c82 */ /* 0x000fe20008000000 */
[----:B------:R-:W-:Y:S01]  /*57a0*/  @!P4 R2UR UR4, R0 ;  /* 0x000000000004c2ca */ /* 0x000fe200000e0000 */
[----:B------:R-:W-:Y:S01]  /*57b0*/  UMOV UR12, UR60 ;  /* 0x0000003c000c7c82 */ /* 0x000fe20008000000 */
[----:B------:R-:W-:Y:S01]  /*57c0*/  VOTEU.ALL UP1, P4 ;  /* 0x0000000000ff7886 */ /* 0x000fe20002020000 */
[----:B------:R-:W-:Y:S01]  /*57d0*/  UMOV UR9, UR17 ;  /* 0x0000001100097c82 */ /* 0x000fe20008000000 */
[----:B------:R-:W-:Y:S01]  /*57e0*/  @P3 R2UR UR60, R27 ;  /* 0x000000001b3c32ca */ /* 0x000fe200000e0000 */
[----:B------:R-:W-:Y:S01]  /*57f0*/  IMAD.IADD R15, R10, 0x1, R62 ;  /* 0x000000010a0f7824 */ /* 0x000fe200078e023e */
[----:B------:R-:W-:Y:S01]  /*5800*/  ISETP.NE.AND P0, PT, R29, 0x2, PT ;  /* 0x000000021d00780c */ /* 0x000fe20003f05270 */
[----:B------:R-:W-:Y:S01]  /*5810*/  IMAD.U32 R8, RZ, RZ, UR5 ;  /* 0x00000005ff087e24 */ /* 0x000fe2000f8e00ff */
[----:B------:R-:W-:Y:S01]  /*5820*/  @!UP1 ULEA UR8, UR13, UR7, 0xd ;  /* 0x000000070d089291 */ /* 0x000fe2000f8e68ff */
[----:B------:R-:W-:Y:S01]  /*5830*/  IMAD.IADD R14, R11, 0x1, R63 ;  /* 0x000000010b0e7824 */ /* 0x000fe200078e023f */
[----:B------:R-:W-:Y:S01]  /*5840*/  @!UP1 UIADD3 UR18, UPT, UPT, UR26, 0x10, URZ ;  /* 0x000000101a129890 */ /* 0x000fe2000fffe0ff */
[----:B------:R-:W-:Y:S01]  /*5850*/  SEL R0, RZ, 0x1, P0 ;  /* 0x00000001ff007807 */ /* 0x000fe20000000000 */
[----:B------:R-:W-:Y:S01]  /*5860*/  @!UP1 UIADD3 UR16, UPT, UPT, UR8, 0x200, URZ ;  /* 0x0000020008109890 */ /* 0x000fe2000fffe0ff */
[----:B------:R-:W-:Y:S01]  /*5870*/  IMAD.U32 R9, RZ, RZ, UR4 ;  /* 0x00000004ff097e24 */ /* 0x000fe2000f8e00ff */
[----:B------:R-:W-:Y:S01]  /*5880*/  @!P4 R2UR UR4, R8 ;  /* 0x000000000804c2ca */ /* 0x000fe200000e0000 */
[----:B------:R-:W-:Y:S01]  /*5890*/  @!UP1 UIADD3 UR10, UPT, UPT, UR26, 0x30, URZ ;  /* 0x000000301a0a9890 */ /* 0x000fe2000fffe0ff */
[----:B------:R-:W-:Y:S01]  /*58a0*/  LOP3.LUT R28, R28, R0, RZ, 0x3c, !PT ;  /* 0x000000001c1c7212 */ /* 0x000fe200078e3cff */
[----:B------:R-:W-:Y:S01]  /*58b0*/  @!UP1 UIADD3 UR8, UPT, UPT, UR8, 0x1200, URZ ;  /* 0x0000120008089890 */ /* 0x000fe2000fffe0ff */
[----:B------:R-:W-:Y:S01]  /*58c0*/  @!P4 R2UR UR5, R9 ;  /* 0x000000000905c2ca */ /* 0x000fe200000e0000 */
[----:B------:R-:W-:Y:S01]  /*58d0*/  VOTEU.ALL UP1, P4 ;  /* 0x0000000000ff7886 */ /* 0x000fe20002020000 */
[----:B------:R-:W-:Y:S11]  /*58e0*/  SEL R29, R29, RZ, P0 ;  /* 0x000000ff1d1d7207 */ /* 0x000ff60000000000 */
[----:B------:R-:W-:Y:S01]  /*58f0*/  @!UP2 UTMALDG.3D [UR16], [UR4], desc[UR24] ;  /* 0x000018100400a5b4 */ /* 0x000fe20008011000 */
[----:B------:R1:W-:Y:S01]  /*5900*/  @!UP1 UTMALDG.3D [UR8], [UR4], desc[UR24] ;  /* 0x00001808040095b4 */ /* 0x0003e20008011000 */
[----:B------:R2:W-:Y:S01]  /*5910*/  @!P4 SYNCS.ARRIVE.TRANS64.RED.A0TR RZ, [UR6+0x40], R25 ;  /* 0x00004019ffffc9a7 */ /* 0x0005e20008300406 */
[----:B------:R-:W-:Y:S01]  /*5920*/  SYNCS.ARRIVE.TRANS64.RED.A1T0 RZ, [UR14], RZ ;  /* 0x000000ffffff79a7 */ /* 0x000fe2000810040e */
[----:B-1----:R-:W-:Y:S04]  /*5930*/  UIADD3 UR4, UPT, UPT, UR13, 0x1, URZ ;  /* 0x000000010d047890 */ /* 0x002fe8000fffe0ff */
[----:B------:R-:W-:Y:S04]  /*5940*/  UISETP.NE.AND UP1, UPT, UR4, 0x3, UPT ;  /* 0x000000030400788c */ /* 0x000fe8000bf25270 */
[----:B------:R-:W-:Y:S02]  /*5950*/  USEL UR5, URZ, 0x1, UP1 ;  /* 0x00000001ff057887 */ /* 0x000fe40008800000 */
[----:B------:R-:W-:Y:S02]  /*5960*/  USEL UR8, UR4, URZ, UP1 ;  /* 0x000000ff04087287 */ /* 0x000fe40008800000 */
[----:B------:R-:W-:Y:S02]  /*5970*/  UPLOP3.LUT UP1, UPT, UPT, UPT, UPT, 0x80, 0x8 ;  /* 0x000000000008789c */ /* 0x000fe40003f2f070 */
[----:B------:R-:W-:Y:S01]  /*5980*/  LOP3.LUT R32, R32, UR5, RZ, 0x3c, !PT ;  /* 0x0000000520207c12 */ /* 0x000fe2000f8e3cff */
[----:B------:R-:W-:Y:S08]  /*5990*/  @P3 BRA `(.L_x_98) ;  /* 0xfffffff000e43947 */ /* 0x000ff0000383ffff */
[----:B------:R-:W-:Y:S01]  /*59a0*/  UIADD3 UR7, UPT, UPT, UR7, 0x58, URZ ;  /* 0x0000005807077890 */ /* 0x000fe2000fffe0ff */
[----:B------:R-:W-:-:S03]  /*59b0*/  SHF.L.U32 R2, R32, 0x1f, RZ ;  /* 0x0000001f20027819 */ /* 0x000fc600000006ff */
[----:B------:R-:W-:-:S09]  /*59c0*/  ULEA UR4, UR8, UR7, 0x3 ;  /* 0x0000000708047291 */ /* 0x000fd2000f8e18ff */
[----:B------:R-:W1:Y:S02]  /*59d0*/  SYNCS.PHASECHK.TRANS64.TRYWAIT P0, [UR4], R2 ;  /* 0x00000002ff0075a7 */ /* 0x000e640008001104 */
[----:B-1----:R-:W-:Y:S05]  /*59e0*/  @!P0 BRA `(.L_x_99) ;  /* 0x0000003000788947 */ /* 0x002fea0003800000 */
.L_x_174:
        /* <DEDUP_REMOVED lines=9> */
.L_x_176:
[----:B------:R-:W-:-:S04]  /*5a80*/  UIADD3 UR4, UPT, UPT, UR4, 0x1, URZ ;  /* 0x0000000104047890 */ /* 0x000fc8000fffe0ff */
[----:B------:R-:W-:-:S04]  /*5a90*/  UISETP.NE.AND UP0, UPT, UR4, 0x3, UPT ;  /* 0x000000030400788c */ /* 0x000fc8000bf05270 */
[----:B------:R-:W-:Y:S02]  /*5aa0*/  USEL UR5, URZ, 0x1, UP0 ;  /* 0x00000001ff057887 */ /* 0x000fe40008000000 */
[----:B------:R-:W-:-:S04]  /*5ab0*/  USEL UR4, UR4, URZ, UP0 ;  /* 0x000000ff04047287 */ /* 0x000fc80008000000 */
[----:B------:R-:W-:Y:S01]  /*5ac0*/  ULEA UR4, UR4, UR7, 0x3 ;  /* 0x0000000704047291 */ /* 0x000fe2000f8e18ff */
[----:B-1----:R-:W-:-:S04]  /*5ad0*/  LOP3.LUT R2, R32, UR5, RZ, 0x3c, !PT ;  /* 0x0000000520027c12 */ /* 0x002fc8000f8e3cff */
[----:B------:R-:W-:Y:S01]  /*5ae0*/  SHF.L.U32 R2, R2, 0x1f, RZ ;  /* 0x0000001f02027819 */ /* 0x000fe200000006ff */
[----:B------:R-:W-:-:S07]  /*5af0*/  IMAD.U32 R0, RZ, RZ, UR4 ;  /* 0x00000004ff007e24 */ /* 0x000fce000f8e00ff */
.L_x_101:
[----:B-1----:R1:W4:Y:S02]  /*5b00*/  SYNCS.PHASECHK.TRANS64.TRYWAIT P0, [R0+URZ], R2 ;  /* 0x00000002000075a7 */ /* 0x00232400080011ff */
[----:B----4-:R-:W-:Y:S05]  /*5b10*/  @!P0 NANOSLEEP.SYNCS 0x989680 ;  /* 0x009896800000895d */ /* 0x010fea0003900000 */
[----:B------:R-:W4:Y:S02]  /*5b20*/  @!P0 SYNCS.PHASECHK.TRANS64 P0, [R0+URZ], R2 ;  /* 0x00000002000085a7 */ /* 0x000f2400080010ff */
[----:B----4-:R-:W-:Y:S05]  /*5b30*/  @P0 EXIT ;  /* 0x000000000000094d */ /* 0x010fea0003800000 */
[----:B------:R-:W-:Y:S05]  /*5b40*/  BRA `(.L_x_101) ;  /* 0xfffffffc00ec7947 */ /* 0x000fea000383ffff */
.L_x_89:
[----:B------:R-:W-:-:S06]  /*5b50*/  UISETP.GE.AND UP1, UPT, UR10, 0x4, UPT ;  /* 0x000000040a00788c */ /* 0x000fcc000bf26270 */
[----:B------:R-:W-:-:S13]  /*5b60*/  PLOP3.LUT P0, PT, PT, PT, UP1, 0x80, 0x8 ;  /* 0x000000000008781c */ /* 0x000fda0003f0f018 */
[----:B------:R-:W-:Y:S05]  /*5b70*/  @!P0 EXIT ;  /* 0x000000000000894d */ /* 0x000fea0003800000 */
[----:B------:R-:W-:Y:S01]  /*5b80*/  BAR.SYNC.DEFER_BLOCKING 0x6, 0xa0 ;  /* 0x0182800000007b1d */ /* 0x000fe20000010000 */
[C---:B------:R-:W-:Y:S01]  /*5b90*/  IMAD.SHL.U32 R4, R69.reuse, 0x10, RZ ;  /* 0x0000001045047824 */ /* 0x040fe200078e00ff */
[C---:B------:R-:W-:Y:S01]  /*5ba0*/  LOP3.LUT R76, R69.reuse, 0x60, RZ, 0xc0, !PT ;  /* 0x00000060454c7812 */ /* 0x040fe200078ec0ff */
[C---:B------:R-:W-:Y:S01]  /*5bb0*/  IMAD.SHL.U32 R3, R68.reuse, 0x200000, RZ ;  /* 0x0020000044037824 */ /* 0x040fe200078e00ff */
[C---:B------:R-:W-:Y:S01]  /*5bc0*/  LOP3.LUT R70, R69.reuse, 0x2, RZ, 0xc0, !PT ;  /* 0x0000000245467812 */ /* 0x040fe200078ec0ff */
[----:B------:R-:W-:Y:S01]  /*5bd0*/  IMAD.SHL.U32 R5, R68, 0x200, RZ ;  /* 0x0000020044057824 */ /* 0x000fe200078e00ff */
[----:B------:R-:W-:Y:S02]  /*5be0*/  UMOV UR37, 0x400 ;  /* 0x0000040000257882 */ /* 0x000fe40000000000 */
[----:B------:R-:W1:Y:S01]  /*5bf0*/  LDC R67, c[0x0][0x370] ;  /* 0x0000dc00ff437b82 */ /* 0x000e620000000800 */
[----:B------:R-:W-:Y:S01]  /*5c00*/  ULEA UR37, UR47, UR37, 0x18 ;  /* 0x000000252f257291 */ /* 0x000fe2000f8ec0ff */
[C---:B------:R-:W-:Y:S01]  /*5c10*/  LOP3.LUT R75, R4.reuse, 0x590, RZ, 0xc0, !PT ;  /* 0x00000590044b7812 */ /* 0x040fe200078ec0ff */
[C---:B------:R-:W-:Y:S01]  /*5c20*/  IMAD.SHL.U32 R2, R69.reuse, 0x2, RZ ;  /* 0x0000000245027824 */ /* 0x040fe200078e00ff */
[----:B------:R-:W-:Y:S01]  /*5c30*/  LOP3.LUT R4, R4, 0x60, RZ, 0xc0, !PT ;  /* 0x0000006004047812 */ /* 0x000fe200078ec0ff */
[----:B------:R-:W-:Y:S01]  /*5c40*/  IMAD.U32 R32, R69, 0x10000, RZ ;  /* 0x0001000045207824 */ /* 0x000fe200078e00ff */
[----:B------:R-:W-:Y:S01]  /*5c50*/  LOP3.LUT R3, R3, 0x200000, RZ, 0xc0, !PT ;  /* 0x0020000003037812 */ /* 0x000fe200078ec0ff */
[----:B------:R-:W-:Y:S01]  /*5c60*/  UIADD3 UR52, UPT, UPT, UR37, 0x200, URZ ;  /* 0x0000020025347890 */ /* 0x000fe2000fffe0ff */
[----:B------:R-:W2:Y:S01]  /*5c70*/  LDC R28, c[0x0][0xb0c] ;  /* 0x0002c300ff1c7b82 */ /* 0x000ea20000000800 */
[----:B------:R-:W-:Y:S01]  /*5c80*/  LOP3.LUT R69, R69, 0x4, RZ, 0xc0, !PT ;  /* 0x0000000445457812 */ /* 0x000fe200078ec0ff */
[----:B------:R-:W-:Y:S01]  /*5c90*/  IMAD.MOV.U32 R31, RZ, RZ, RZ ;  /* 0x000000ffff1f7224 */ /* 0x000fe200078e00ff */
[----:B------:R-:W-:-:S02]  /*5ca0*/  LOP3.LUT R75, R75, 0x200, R5, 0xf8, !PT ;  /* 0x000002004b4b7812 */ /* 0x000fc400078ef805 */
[----:B------:R-:W-:Y:S02]  /*5cb0*/  CS2R R72, SRZ ;  /* 0x0000000000487805 */ /* 0x000fe4000001ff00 */
[----:B------:R-:W-:Y:S01]  /*5cc0*/  LOP3.LUT R2, R4, 0xc, R2, 0xf8, !PT ;  /* 0x0000000c04027812 */ /* 0x000fe200078ef802 */
[----:B------:R-:W-:Y:S01]  /*5cd0*/  IMAD.MOV.U32 R79, RZ, RZ, RZ ;  /* 0x000000ffff4f7224 */ /* 0x000fe200078e00ff */
[----:B------:R-:W-:Y:S01]  /*5ce0*/  LOP3.LUT R32, R3, 0x400000, R32, 0xf8, !PT ;  /* 0x0040000003207812 */ /* 0x000fe200078ef820 */
[----:B------:R-:W3:Y:S01]  /*5cf0*/  LDC R65, c[0x0][0xb20] ;  /* 0x0002c800ff417b82 */ /* 0x000ee20000000800 */
[----:B------:R-:W4:Y:S01]  /*5d00*/  LDS R0, [UR37+0x130] ;  /* 0x00013025ff007984 */ /* 0x000f220008000800 */
[----:B------:R-:W-:Y:S01]  /*5d10*/  IADD3 R74, PT, PT, -R69, 0x2, RZ ;  /* 0x00000002454a7810 */ /* 0x000fe20007ffe1ff */
[----:B------:R-:W-:Y:S01]  /*5d20*/  IMAD.MOV R70, RZ, RZ, -R70 ;  /* 0x000000ffff467224 */ /* 0x000fe200078e0a46 */
[----:B------:R-:W-:Y:S01]  /*5d30*/  LOP3.LUT R75, R75, R2, RZ, 0xfc, !PT ;  /* 0x000000024b4b7212 */ /* 0x000fe200078efcff */
[----:B------:R-:W-:Y:S01]  /*5d40*/  IMAD.MOV R69, RZ, RZ, -R69 ;  /* 0x000000ffff457224 */ /* 0x000fe200078e0a45 */
[----:B------:R-:W1:Y:S01]  /*5d50*/  LDCU.64 UR54, c[0x0][0x348] ;  /* 0x00006900ff3677ac */ /* 0x000e620008000a00 */
[----:B------:R-:W-:Y:S01]  /*5d60*/  IMAD.SHL.U32 R74, R74, 0x10, RZ ;  /* 0x000000104a4a7824 */ /* 0x000fe200078e00ff */
[----:B------:R-:W1:Y:S01]  /*5d70*/  LDC R27, c[0x0][0xb30] ;  /* 0x0002cc00ff1b7b82 */ /* 0x000e620000000800 */
[----:B------:R-:W-:Y:S01]  /*5d80*/  LEA R75, R75, UR52, 0x2 ;  /* 0x000000344b4b7c11 */ /* 0x000fe2000f8e10ff */
[----:B------:R-:W-:Y:S01]  /*5d90*/  UMOV UR46, 0x1 ;  /* 0x00000001002e7882 */ /* 0x000fe20000000000 */
[----:B------:R-:W1:Y:S01]  /*5da0*/  LDCU.64 UR48, c[0x0][0x888] ;  /* 0x00011100ff3077ac */ /* 0x000e620008000a00 */
[----:B------:R-:W1:Y:S04]  /*5db0*/  LDCU.64 UR50, c[0x0][0x890] ;  /* 0x00011200ff3277ac */ /* 0x000e680008000a00 */
[----:B------:R-:W1:Y:S01]  /*5dc0*/  LDC.64 R60, c[0x0][0xb10] ;  /* 0x0002c400ff3c7b82 */ /* 0x000e620000000a00 */
[----:B------:R-:W-:Y:S01]  /*5dd0*/  UMOV UR36, URZ ;  /* 0x000000ff00247c82 */ /* 0x000fe20008000000 */
[----:B------:R-:W-:Y:S01]  /*5de0*/  UMOV UR45, URZ ;  /* 0x000000ff002d7c82 */ /* 0x000fe20008000000 */
[----:B------:R-:W-:-:S05]  /*5df0*/  UMOV UR44, URZ ;  /* 0x000000ff002c7c82 */ /* 0x000fca0008000000 */
[----:B------:R-:W1:Y:S08]  /*5e00*/  LDC.64 R24, c[0x0][0xb18] ;  /* 0x0002c600ff187b82 */ /* 0x000e700000000a00 */
[----:B------:R-:W1:Y:S08]  /*5e10*/  LDC.64 R22, c[0x0][0xb28] ;  /* 0x0002ca00ff167b82 */ /* 0x000e700000000a00 */
[----:B------:R-:W1:Y:S01]  /*5e20*/  LDC.64 R58, c[0x0][0x8b0] ;  /* 0x00022c00ff3a7b82 */ /* 0x000e620000000a00 */
[----:B----4-:R-:W-:-:S07]  /*5e30*/  IMAD.IADD R32, R0, 0x1, R32 ;  /* 0x0000000100207824 */ /* 0x010fce00078e0220 */
[----:B------:R-:W4:Y:S08]  /*5e40*/  LDC.64 R56, c[0x0][0x8a8] ;  /* 0x00022a00ff387b82 */ /* 0x000f300000000a00 */
[----:B--23--:R-:W1:Y:S02]  /*5e50*/  LDC R66, c[0x0][0x374] ;  /* 0x0000dd00ff427b82 */ /* 0x00ce640000000800 */
.L_x_132:
[C---:B------:R-:W-:Y:S02]  /*5e60*/  LEA R0, R79.reuse, UR37, 0x3 ;  /* 0x000000254f007c11 */ /* 0x040fe4000f8e18ff */
[----:B------:R-:W-:Y:S02]  /*5e70*/  SHF.L.U32 R2, R72, 0x1f, RZ ;  /* 0x0000001f48027819 */ /* 0x000fe400000006ff */
[----:B------:R-:W-:Y:S02]  /*5e80*/  LEA R16, R79, UR37, 0x4 ;  /* 0x000000254f107c11 */ /* 0x000fe4000f8e20ff */
[----:B------:R-:W2:Y:S02]  /*5e90*/  SYNCS.PHASECHK.TRANS64.TRYWAIT P0, [R0+URZ+0x80], R2 ;  /* 0x00008002000075a7 */ /* 0x000ea400080011ff */
[----:B--23--:R-:W-:Y:S05]  /*5ea0*/  @!P0 BRA `(.L_x_102) ;  /* 0x0000002c00788947 */ /* 0x00cfea0003800000 */
.L_x_177:
[----:B------:R-:W3:Y:S01]  /*5eb0*/  LDC.64 R10, c[0x0][0xb10] ;  /* 0x0002c400ff0a7b82 */ /* 0x000ee20000000a00 */
[----:B------:R-:W4:Y:S01]  /*5ec0*/  LDS.128 R16, [R16+0x110] ;  /* 0x0001100010107984 */ /* 0x000f220000000c00 */
[----:B-1----:R-:W-:Y:S01]  /*5ed0*/  ISETP.NE.AND P1, PT, R27, 0x1, PT ;  /* 0x000000011b00780c */ /* 0x002fe20003f25270 */
[----:B--2---:R-:W-:Y:S01]  /*5ee0*/  VIADD R0, R0, 0x90 ;  /* 0x0000009000007836 */ /* 0x004fe20000000000 */
[----:B------:R-:W-:Y:S04]  /*5ef0*/  ISETP.GE.AND P0, PT, R26, 0x1, PT ;  /* 0x000000011a00780c */ /* 0x000fe80003f06270 */
[----:B------:R-:W1:Y:S01]  /*5f00*/  LDC.64 R8, c[0x0][0xb18] ;  /* 0x0002c600ff087b82 */ /* 0x000e620000000a00 */
[----:B------:R-:W-:Y:S01]  /*5f10*/  PRMT R0, RZ, 0x654, R0 ;  /* 0x00000654ff007816 */ /* 0x000fe20000000000 */
[----:B------:R-:W-:Y:S01]  /*5f20*/  @!PT LDS RZ, [RZ] ;  /* 0x00000000fffff984 */ /* 0x000fe20000000800 */
[----:B------:R-:W-:Y:S01]  /*5f30*/  @!PT LDS RZ, [RZ] ;  /* 0x00000000fffff984 */ /* 0x000fe20000000800 */
[----:B------:R-:W-:Y:S01]  /*5f40*/  @!PT LDS RZ, [RZ] ;  /* 0x00000000fffff984 */ /* 0x000fe20000000800 */
[----:B------:R-:W-:Y:S01]  /*5f50*/  @!PT LDS RZ, [RZ] ;  /* 0x00000000fffff984 */ /* 0x000fe20000000800 */
[----:B------:R2:W-:Y:S06]  /*5f60*/  MEMBAR.ALL.CTA ;  /* 0x0000000000007992 */ /* 0x0005ec0000008000 */
[----:B--2---:R-:W2:Y:S01]  /*5f70*/  FENCE.VIEW.ASYNC.S ;  /* 0x00000000000073c6 */ /* 0x004ea20000000000 */
[----:B------:R-:W1:Y:S08]  /*5f80*/  @!P1 LDC R12, c[0x0][0xb20] ;  /* 0x0002c800ff0c9b82 */ /* 0x000e700000000800 */
[----:B------:R-:W1:Y:S01]  /*5f90*/  @!P1 LDC R7, c[0x0][0xb0c] ;  /* 0x0002c300ff079b82 */ /* 0x000e620000000800 */
[----:B--2---:R2:W-:Y:S01]  /*5fa0*/  SYNCS.ARRIVE.TRANS64.RED.A1T0 RZ, [R0+URZ], RZ ;  /* 0x000000ff00ff79a7 */ /* 0x0045e200081004ff */
[----:B----4-:R-:W-:Y:S04]  /*5fb0*/  LOP3.LUT P4, RZ, R18, 0x1, RZ, 0xc0, !PT ;  /* 0x0000000112ff7812 */ /* 0x010fe8000788c0ff */
[----:B------:R-:W-:Y:S09]  /*5fc0*/  P2R R77, PR, RZ, 0x10 ;  /* 0x00000010ff4d7803 */ /* 0x000ff20000000000 */
[----:B------:R-:W-:Y:S02]  /*5fd0*/  @P4 MOV R30, R16 ;  /* 0x00000010001e4202 */ /* 0x000fe40000000f00 */
[----:B------:R-:W-:Y:S01]  /*5fe0*/  @P4 LOP3.LUT R29, R17, 0xffff, RZ, 0xc0, !PT ;  /* 0x0000ffff111d4812 */ /* 0x000fe200078ec0ff */
[----:B--23--:R-:W-:Y:S06]  /*5ff0*/  @!P0 BRA `(.L_x_103) ;  /* 0x0000000000a48947 */ /* 0x00cfec0003800000 */
[----:B------:R-:W-:Y:S01]  /*6000*/  IMAD.HI.U32 R0, R66, R25, RZ ;  /* 0x0000001942007227 */ /* 0x000fe200078e00ff */
[----:B------:R-:W-:Y:S02]  /*6010*/  ISETP.NE.AND P0, PT, R24, 0x1, PT ;  /* 0x000000011800780c */ /* 0x000fe40003f05270 */
[----:B------:R-:W-:Y:S01]  /*6020*/  ISETP.NE.AND P2, PT, R26, 0x1, PT ;  /* 0x000000011a00780c */ /* 0x000fe20003f45270 */
[----:B------:R-:W-:Y:S01]  /*6030*/  IMAD.HI.U32 R4, R67, R60, RZ ;  /* 0x0000003c43047227 */ /* 0x000fe200078e00ff */
[----:B------:R-:W-:Y:S02]  /*6040*/  SHF.R.U32.HI R0, RZ, R65, R0 ;  /* 0x00000041ff007219 */ /* 0x000fe40000011600 */
[----:B------:R-:W-:Y:S01]  /*6050*/  ISETP.NE.AND P3, PT, R28, 0x1, PT ;  /* 0x000000011c00780c */ /* 0x000fe20003f65270 */
[----:B------:R-:W-:Y:S01]  /*6060*/  IMAD.HI.U32 R6, R29, R25, RZ ;  /* 0x000000191d067227 */ /* 0x000fe200078e00ff */
[-C--:B------:R-:W-:Y:S02]  /*6070*/  SHF.R.U32.HI R4, RZ, R61.reuse, R4 ;  /* 0x0000003dff047219 */ /* 0x080fe40000011604 */
[----:B------:R-:W-:Y:S01]  /*6080*/  SEL R0, R66, R0, !P0 ;  /* 0x0000000042007207 */ /* 0x000fe20004000000 */
[----:B------:R-:W-:Y:S01]  /*6090*/  IMAD.HI.U32 R5, R30, R60, RZ ;  /* 0x0000003c1e057227 */ /* 0x000fe200078e00ff */
[----:B------:R-:W-:Y:S03]  /*60a0*/  SEL R4, R67, R4, !P3 ;  /* 0x0000000443047207 */ /* 0x000fe60005800000 */
[-C--:B------:R-:W-:Y:S01]  /*60b0*/  IMAD.HI.U32 R3, R0, R22.reuse, RZ ;  /* 0x0000001600037227 */ /* 0x080fe200078e00ff */
[----:B------:R-:W-:Y:S03]  /*60c0*/  SHF.R.U32.HI R5, RZ, R61, R5 ;  /* 0x0000003dff057219 */ /* 0x000fe60000011605 */
[----:B------:R-:W-:Y:S01]  /*60d0*/  IMAD.HI.U32 R2, R4, R22, RZ ;  /* 0x0000001604027227 */ /* 0x000fe200078e00ff */
[----:B------:R-:W-:Y:S02]  /*60e0*/  @P2 SHF.R.U32.HI R0, RZ, R23, R3 ;  /* 0x00000017ff002219 */ /* 0x000fe40000011603 */
[----:B------:R-:W-:Y:S02]  /*60f0*/  SHF.R.U32.HI R3, RZ, R65, R6 ;  /* 0x00000041ff037219 */ /* 0x000fe40000011606 */
[----:B------:R-:W-:Y:S01]  /*6100*/  @P2 SHF.R.U32.HI R4, RZ, R23, R2 ;  /* 0x00000017ff042219 */ /* 0x000fe20000011602 */
[----:B------:R-:W-:Y:S01]  /*6110*/  IMAD R0, R26, R0, RZ ;  /* 0x000000001a007224 */ /* 0x000fe200078e02ff */
[----:B------:R-:W-:Y:S02]  /*6120*/  SEL R3, R29, R3, !P0 ;  /* 0x000000031d037207 */ /* 0x000fe40004000000 */
[----:B------:R-:W-:Y:S01]  /*6130*/  SEL R2, R30, R5, !P3 ;  /* 0x000000051e027207 */ /* 0x000fe20005800000 */
[----:B------:R-:W-:Y:S01]  /*6140*/  IMAD R5, R26, R4, RZ ;  /* 0x000000041a057224 */ /* 0x000fe200078e02ff */
[C---:B------:R-:W-:Y:S01]  /*6150*/  ISETP.GE.AND P0, PT, R3.reuse, R0, PT ;  /* 0x000000000300720c */ /* 0x040fe20003f06270 */
[C---:B------:R-:W-:Y:S03]  /*6160*/  IMAD.HI.U32 R0, R3.reuse, R22, RZ ;  /* 0x0000001603007227 */ /* 0x040fe600078e00ff */
[C---:B------:R-:W-:Y:S02]  /*6170*/  ISETP.GE.OR P0, PT, R2.reuse, R5, P0 ;  /* 0x000000050200720c */ /* 0x040fe40000706670 */
[----:B------:R-:W-:Y:S04]  /*6180*/  SHF.R.U32.HI R0, RZ, R23, R0 ;  /* 0x00000017ff007219 */ /* 0x000fe80000011600 */
[C---:B------:R-:W-:Y:S05]  /*6190*/  SEL R6, R3.reuse, R0, !P2 ;  /* 0x0000000003067207 */ /* 0x040fea0005000000 */
        /* <DEDUP_REMOVED lines=14> */
[----:B------:R-:W-:Y:S07]  /*6280*/  IMAD R29, R3, R24, R29 ;  /* 0x00000018031d7224 */ /* 0x000fee00078e021d */
.L_x_103:
[----:B-1----:R-:W-:Y:S01]  /*6290*/  @!P1 ISETP.NE.AND P0, PT, R8, 0x1, PT ;  /* 0x000000010800980c */ /* 0x002fe20003f05270 */
[----:B------:R-:W-:Y:S01]  /*62a0*/  @!P1 IMAD.HI.U32 R0, R30, R10, RZ ;  /* 0x0000000a1e009227 */ /* 0x000fe200078e00ff */
[----:B------:R-:W-:Y:S01]  /*62b0*/  @!P1 ISETP.NE.AND P2, PT, R7, 0x1, PT ;  /* 0x000000010700980c */ /* 0x000fe20003f45270 */
[----:B------:R-:W-:Y:S01]  /*62c0*/  ULOP3.LUT UP0, URZ, UR52, 0x1b0, URZ, 0xc0, !UPT ;  /* 0x000001b034ff7892 */ /* 0x000fe2000f80c0ff */
[----:B------:R-:W-:Y:S01]  /*62d0*/  R2UR UR5, R14 ;  /* 0x000000000e0572ca */ /* 0x000fe200000e0000 */
[----:B------:R-:W-:Y:S01]  /*62e0*/  @!P1 IMAD.HI.U32 R2, R29, R9, RZ ;  /* 0x000000091d029227 */ /* 0x000fe200078e00ff */
[----:B------:R-:W-:Y:S02]  /*62f0*/  @!P1 SHF.R.U32.HI R0, RZ, R11, R0 ;  /* 0x0000000bff009219 */ /* 0x000fe40000011600 */
[----:B------:R-:W-:Y:S01]  /*6300*/  R2UR UR4, R15 ;  /* 0x000000000f0472ca */ /* 0x000fe200000e0000 */
[----:B------:R-:W-:Y:S01]  /*6310*/  VIADD R79, R79, 0x1 ;  /* 0x000000014f4f7836 */ /* 0x000fe20000000000 */
[----:B------:R-:W-:Y:S02]  /*6320*/  @!P1 SHF.R.U32.HI R2, RZ, R12, R2 ;  /* 0x0000000cff029219 */ /* 0x000fe40000011602 */
[----:B------:R-:W-:Y:S02]  /*6330*/  @!P1 SEL R3, R30, R0, !P2 ;  /* 0x000000001e039207 */ /* 0x000fe40005000000 */
[----:B------:R-:W-:Y:S02]  /*6340*/  @!P1 SEL R2, R29, R2, !P0 ;  /* 0x000000021d029207 */ /* 0x000fe40004000000 */
[----:B------:R-:W-:Y:S01]  /*6350*/  @P4 SHF.R.U32.HI R71, RZ, 0x10, R17 ;  /* 0x00000010ff474819 */ /* 0x000fe20000011611 */
[----:B------:R-:W-:Y:S02]  /*6360*/  USHF.L.U32 UR42, UR5, 0x6, URZ ;  /* 0x00000006052a7899 */ /* 0x000fe400080006ff */
[----:B------:R-:W-:Y:S02]  /*6370*/  @!P1 IMAD.IADD R0, R2, 0x1, -R3 ;  /* 0x0000000102009824 */ /* 0x000fe400078e0a03 */
[----:B------:R-:W-:Y:S01]  /*6380*/  @!P1 IMAD.IADD R2, R3, 0x1, -R2 ;  /* 0x0000000103029824 */ /* 0x000fe200078e0a02 */
[----:B------:R-:W-:Y:S01]  /*6390*/  USHF.L.U32 UR41, UR4, 0x6, URZ ;  /* 0x0000000604297899 */ /* 0x000fe200080006ff */
[----:B------:R-:W-:Y:S02]  /*63a0*/  @!P1 IMAD R30, R0, R7, R30 ;  /* 0x00000007001e9224 */ /* 0x000fe400078e021e */
[----:B------:R-:W-:Y:S01]  /*63b0*/  @!P1 IMAD R29, R2, R8, R29 ;  /* 0x00000008021d9224 */ /* 0x000fe200078e021d */
[----:B------:R-:W-:Y:S08]  /*63c0*/  BRA.U !UP0, `(.L_x_104) ;  /* 0x00000001087c7547 */ /* 0x000ff0000b800000 */
[----:B------:R-:W1:Y:S01]  /*63d0*/  LDCU.64 UR8, c[0x4][0x80] ;  /* 0x01001000ff0877ac */ /* 0x000e620008000a00 */
[----:B------:R-:W-:Y:S01]  /*63e0*/  MOV R2, 0x0 ;  /* 0x0000000000027802 */ /* 0x000fe20000000f00 */
[----:B------:R-:W-:Y:S02]  /*63f0*/  HFMA2 R12, -RZ, RZ, 0, 5.9604644775390625e-08 ;  /* 0x00000001ff0c7431 */ /* 0x000fe400000001ff */
[----:B------:R-:W-:Y:S01]  /*6400*/  IMAD.MOV.U32 R8, RZ, RZ, 0x70 ;  /* 0x00000070ff087424 */ /* 0x000fe200078e00ff */
[----:B------:R2:W3:Y:S01]  /*6410*/  LDC.64 R14, c[0x4][R2] ;  /* 0x01000000020e7b82 */ /* 0x0004e20000000a00 */
[----:B------:R-:W4:Y:S01]  /*6420*/  LDCU.64 UR6, c[0x4][0x88] ;  /* 0x01001100ff0677ac */ /* 0x000f220008000a00 */
[----:B------:R-:W-:Y:S01]  /*6430*/  IMAD.MOV.U32 R13, RZ, RZ, RZ ;  /* 0x000000ffff0d7224 */ /* 0x000fe200078e00ff */
[----:B------:R-:W2:Y:S01]  /*6440*/  LDCU.64 UR4, c[0x4][0x8] ;  /* 0x01000100ff0477ac */ /* 0x000ea20008000a00 */
[----:B-1----:R-:W-:Y:S01]  /*6450*/  MOV R5, UR9 ;  /* 0x0000000900057c02 */ /* 0x002fe20008000f00 */
[----:B------:R-:W-:Y:S01]  /*6460*/  IMAD.U32 R4, RZ, RZ, UR8 ;  /* 0x00000008ff047e24 */ /* 0x000fe2000f8e00ff */
[----:B----4-:R-:W-:Y:S01]  /*6470*/  MOV R7, UR7 ;  /* 0x0000000700077c02 */ /* 0x010fe20008000f00 */
[----:B------:R-:W-:Y:S01]  /*6480*/  IMAD.U32 R6, RZ, RZ, UR6 ;  /* 0x00000006ff067e24 */ /* 0x000fe2000f8e00ff */
[----:B--2---:R-:W-:Y:S01]  /*6490*/  MOV R11, UR5 ;  /* 0x00000005000b7c02 */ /* 0x004fe20008000f00 */
[----:B------:R-:W-:Y:S02]  /*64a0*/  IMAD.U32 R10, RZ, RZ, UR4 ;  /* 0x00000004ff0a7e24 */ /* 0x000fe4000f8e00ff */
[----:B------:R-:W-:Y:S07]  /*64b0*/  LEPC R20, `(.L_x_105) ;  /* 0x000000001014794e */ /* 0x000fee0000000000 */
[----:B---3-5:R-:W-:Y:S05]  /*64c0*/  CALL.ABS.NOINC R14 ;  /* 0x000000000e007343 */ /* 0x028fea0003c00000 */
.L_x_105:
[----:B------:R-:W1:Y:S01]  /*64d0*/  LDCU.64 UR8, c[0x4][0x80] ;  /* 0x01001000ff0877ac */ /* 0x000e620008000a00 */
[----:B------:R-:W2:Y:S01]  /*64e0*/  LDC.64 R2, c[0x4][R2] ;  /* 0x0100000002027b82 */ /* 0x000ea20000000a00 */
[----:B------:R-:W-:Y:S02]  /*64f0*/  HFMA2 R12, -RZ, RZ, 0, 5.9604644775390625e-08 ;  /* 0x00000001ff0c7431 */ /* 0x000fe400000001ff */
[----:B------:R-:W-:Y:S02]  /*6500*/  IMAD.MOV.U32 R8, RZ, RZ, 0x70 ;  /* 0x00000070ff087424 */ /* 0x000fe400078e00ff */
[----:B------:R-:W-:Y:S01]  /*6510*/  IMAD.MOV.U32 R13, RZ, RZ, RZ ;  /* 0x000000ffff0d7224 */ /* 0x000fe200078e00ff */
[----:B------:R-:W3:Y:S01]  /*6520*/  LDCU.64 UR6, c[0x4][0x88] ;  /* 0x01001100ff0677ac */ /* 0x000ee20008000a00 */
[----:B------:R-:W4:Y:S01]  /*6530*/  LDCU.64 UR4, c[0x4][0x8] ;  /* 0x01000100ff0477ac */ /* 0x000f220008000a00 */
[----:B-1----:R-:W-:Y:S02]  /*6540*/  MOV R4, UR8 ;  /* 0x0000000800047c02 */ /* 0x002fe40008000f00 */
[----:B------:R-:W-:Y:S02]  /*6550*/  MOV R5, UR9 ;  /* 0x0000000900057c02 */ /* 0x000fe40008000f00 */
[----:B---3--:R-:W-:Y:S01]  /*6560*/  MOV R7, UR7 ;  /* 0x0000000700077c02 */ /* 0x008fe20008000f00 */
[----:B------:R-:W-:Y:S01]  /*6570*/  IMAD.U32 R6, RZ, RZ, UR6 ;  /* 0x00000006ff067e24 */ /* 0x000fe2000f8e00ff */
[----:B----4-:R-:W-:Y:S01]  /*6580*/  MOV R11, UR5 ;  /* 0x00000005000b7c02 */ /* 0x010fe20008000f00 */
[----:B------:R-:W-:Y:S02]  /*6590*/  IMAD.U32 R10, RZ, RZ, UR4 ;  /* 0x00000004ff0a7e24 */ /* 0x000fe4000f8e00ff */
[----:B------:R-:W-:Y:S07]  /*65a0*/  LEPC R20, `(.L_x_104) ;  /* 0x000000001014794e */ /* 0x000fee0000000000 */
[----:B--2---:R-:W-:Y:S05]  /*65b0*/  CALL.ABS.NOINC R2 ;  /* 0x0000000002007343 */ /* 0x004fea0003c00000 */
.L_x_104:
[----:B------:R-:W-:Y:S01]  /*65c0*/  ISETP.NE.U32.AND P4, PT, R58, RZ, PT ;  /* 0x000000ff3a00720c */ /* 0x000fe20003f85070 */
[----:B------:R-:W-:Y:S01]  /*65d0*/  UISETP.NE.AND UP2, UPT, UR53, URZ, UPT ;  /* 0x000000ff3500728c */ /* 0x000fe2000bf45270 */
[----:B------:R-:W-:Y:S01]  /*65e0*/  ISETP.NE.U32.AND P2, PT, RZ, UR48, PT ;  /* 0x00000030ff007c0c */ /* 0x000fe2000bf45070 */
[----:B------:R-:W-:Y:S01]  /*65f0*/  UISETP.NE.U32.AND UP1, UPT, UR50, URZ, UPT ;  /* 0x000000ff3200728c */ /* 0x000fe2000bf25070 */
[----:B------:R-:W-:Y:S01]  /*6600*/  ISETP.NE.AND.EX P4, PT, R59, RZ, PT, P4 ;  /* 0x000000ff3b00720c */ /* 0x000fe20003f85340 */
[----:B------:R-:W-:Y:S01]  /*6610*/  UPLOP3.LUT UP0, UPT, UPT, UPT, UPT, 0x40, 0x4 ;  /* 0x000000000004789c */ /* 0x000fe20003f0e870 */
[----:B------:R-:W-:Y:S01]  /*6620*/  ISETP.NE.AND.EX P2, PT, RZ, UR49, PT, P2 ;  /* 0x00000031ff007c0c */ /* 0x000fe2000bf45320 */
[----:B------:R-:W-:Y:S01]  /*6630*/  UISETP.NE.AND.EX UP1, UPT, UR51, URZ, UPT, UP1 ;  /* 0x000000ff3300728c */ /* 0x000fe2000bf25310 */
[----:B------:R-:W-:Y:S04]  /*6640*/  PLOP3.LUT P1, PT, PT, PT, UP2, 0x80, 0x8 ;  /* 0x000000000008781c */ /* 0x000fe80003f2f028 */
[----:B------:R-:W-:Y:S06]  /*6650*/  @UP2 UPLOP3.LUT UP0, UPT, UPT, UPT, UP1, 0x80, 0x8 ;  /* 0x000000000008289c */ /* 0x000fec0003f0f010 */
[----:B------:R-:W-:Y:S01]  /*6660*/  PLOP3.LUT P0, PT, PT, PT, UP0, 0x80, 0x8 ;  /* 0x000000000008781c */ /* 0x000fe20003f0f008 */
[----:B------:R-:W-:Y:S01]  /*6670*/  @!UPT UIADD3 URZ, UPT, UPT, URZ, URZ, URZ ;  /* 0x000000fffffff290 */ /* 0x000fe2000fffe0ff */
[----:B------:R-:W-:Y:S11]  /*6680*/  BRA.U !UP1, `(.L_x_106) ;  /* 0x0000000109387547 */ /* 0x000ff6000b800000 */
[----:B------:R-:W-:Y:S01]  /*6690*/  UISETP.NE.U32.AND UP0, UPT, UR48, URZ, UPT ;  /* 0x000000ff3000728c */ /* 0x000fe2000bf05070 */
[----:B------:R-:W-:Y:S02]  /*66a0*/  HFMA2 R0, -RZ, RZ, 0, 5.9604644775390625e-08 ;  /* 0x00000001ff007431 */ /* 0x000fe400000001ff */
[----:B------:R-:W-:Y:S01]  /*66b0*/  IMAD.MOV.U32 R64, RZ, RZ, 0x1 ;  /* 0x00000001ff407424 */ /* 0x000fe200078e00ff */
[----:B------:R-:W-:Y:S06]  /*66c0*/  UISETP.NE.AND.EX UP0, UPT, UR49, URZ, UPT, UP0 ;  /* 0x000000ff3100728c */ /* 0x000fec000bf05300 */
[----:B------:R-:W-:Y:S05]  /*66d0*/  PLOP3.LUT P3, PT, PT, PT, UP0, 0x80, 0x8 ;  /* 0x000000000008781c */ /* 0x000fea0003f6f008 */
[----:B------:R-:W1:Y:S01]  /*66e0*/  @UP0 LDCU.64 UR4, c[0x0][0x888] ;  /* 0x00011100ff0407ac */ /* 0x000e620008000a00 */
[----:B------:R-:W-:Y:S07]  /*66f0*/  @UP0 UIMAD UR6, UR60, UR50, URZ ;  /* 0x000000323c0602a4 */ /* 0x000fee000f8e02ff */
[----:B------:R-:W-:Y:S01]  /*6700*/  @!P3 PRMT R64, R0, 0x7610, R64 ;  /* 0x000076100040b816 */ /* 0x000fe20000000040 */
[----:B-1----:R-:W-:Y:S06]  /*6710*/  @UP0 UIMAD.WIDE UR4, UR6, 0x4, UR4 ;  /* 0x00000004060408a5 */ /* 0x002fec000f8e0204 */
[----:B------:R-:W-:Y:S01]  /*6720*/  IMAD.U32 R2, RZ, RZ, UR4 ;  /* 0x00000004ff027e24 */ /* 0x000fe2000f8e00ff */
[----:B------:R-:W-:Y:S04]  /*6730*/  MOV R3, UR5 ;  /* 0x0000000500037c02 */ /* 0x000fe80008000f00 */
[----:B------:R-:W1:Y:S01]  /*6740*/  @!UP0 LDCU UR4, c[0x0][0x880] ;  /* 0x00011000ff0487ac */ /* 0x000e620008000800 */
[----:B-----5:R2:W5:Y:S02]  /*6750*/  @P3 LDG.E R35, desc[UR56][R2.64] ;  /* 0x0000003802233981 */ /* 0x020564000c1e1900 */
[----:B-12---:R-:W-:Y:S02]  /*6760*/  @!P3 IMAD.U32 R35, RZ, RZ, UR4 ;  /* 0x00000004ff23be24 */ /* 0x006fe4000f8e00ff */
.L_x_106:
[----:B------:R-:W-:Y:S05]  /*6770*/  @!P4 BRA `(.L_x_107) ;  /* 0x000000000020c947 */ /* 0x000fea0003800000 */
[----:B------:R-:W-:Y:S04]  /*6780*/  ISETP.NE.U32.AND P3, PT, R56, RZ, PT ;  /* 0x000000ff3800720c */ /* 0x000fe80003f65070 */
[----:B------:R-:W-:Y:S11]  /*6790*/  ISETP.NE.AND.EX P3, PT, R57, RZ, PT, P3 ;  /* 0x000000ff3900720c */ /* 0x000ff60003f65330 */
[----:B------:R-:W-:Y:S02]  /*67a0*/  @!UPT UIADD3 URZ, UPT, UPT, URZ, URZ, URZ ;  /* 0x000000fffffff290 */ /* 0x000fe4000fffe0ff */
[----:B------:R-:W1:Y:S01]  /*67b0*/  @P3 LDC.64 R2, c[0x0][0x8a8] ;  /* 0x00022a00ff023b82 */ /* 0x000e620000000a00 */
[----:B------:R-:W-:Y:S04]  /*67c0*/  @P3 IMAD R0, R58, UR60, RZ ;  /* 0x0000003c3a003c24 */ /* 0x000fe8000f8e02ff */
[----:B-1----:R-:W-:Y:S05]  /*67d0*/  @P3 IMAD.WIDE R2, R0, 0x4, R2 ;  /* 0x0000000400023825 */ /* 0x002fea00078e0202 */
[----:B-----5:R1:W5:Y:S02]  /*67e0*/  @P3 LDG.E R33, desc[UR56][R2.64] ;  /* 0x0000003802213981 */ /* 0x020364000c1e1900 */
[----:B-1----:R-:W2:Y:S02]  /*67f0*/  @!P3 LDC R33, c[0x0][0x8a0] ;  /* 0x00022800ff21bb82 */ /* 0x002ea40000000800 */
.L_x_107:
[----:B-----5:R-:W-:Y:S01]  /*6800*/  FSETP.NEU.AND P3, PT, R35, RZ, PT ;  /* 0x000000ff2300720b */ /* 0x020fe20003f6d000 */
[----:B------:R-:W-:Y:S01]  /*6810*/  ULOP3.LUT UR4, UR46, 0x1, URZ, 0x3c, !UPT ;  /* 0x000000012e047892 */ /* 0x000fe2000f8e3cff */
[----:B------:R-:W-:Y:S01]  /*6820*/  SEL R4, RZ, 0xffffffff, P2 ;  /* 0xffffffffff047807 */ /* 0x000fe20001000000 */
[----:B------:R-:W-:Y:S01]  /*6830*/  IMAD.U32 R88, RZ, RZ, UR36 ;  /* 0x00000024ff587e24 */ /* 0x000fe2000f8e00ff */
[----:B------:R-:W-:Y:S01]  /*6840*/  @P1 LOP3.LUT P2, RZ, R64, 0xff, RZ, 0xc0, !PT ;  /* 0x000000ff40ff1812 */ /* 0x000fe2000784c0ff */
[----:B------:R-:W-:Y:S01]  /*6850*/  IMAD.SHL.U32 R83, R70, 0x10, RZ ;  /* 0x0000001046537824 */ /* 0x000fe200078e00ff */
[----:B------:R-:W-:Y:S01]  /*6860*/  @P1 SEL R0, RZ, 0xffffffff, P3 ;  /* 0xffffffffff001807 */ /* 0x000fe20001800000 */
[----:B------:R-:W-:Y:S01]  /*6870*/  IMAD.U32 R91, RZ, RZ, UR4 ;  /* 0x00000004ff5b7e24 */ /* 0x000fe2000f8e00ff */
[----:B------:R-:W-:Y:S01]  /*6880*/  LEA R81, R31, UR37, 0x3 ;  /* 0x000000251f517c11 */ /* 0x000fe2000f8e18ff */
[----:B------:R-:W-:Y:S01]  /*6890*/  IMAD.SHL.U32 R88, R88, 0x2000, RZ ;  /* 0x0000200058587824 */ /* 0x000fe200078e00ff */
[----:B------:R-:W-:Y:S01]  /*68a0*/  @P0 SEL R0, R4, R0, !P2 ;  /* 0x0000000004000207 */ /* 0x000fe20005000000 */
[----:B------:R-:W-:Y:S01]  /*68b0*/  IMAD.SHL.U32 R82, R69, 0x10, RZ ;  /* 0x0000001045527824 */ /* 0x000fe200078e00ff */
[----:B------:R-:W-:Y:S01]  /*68c0*/  PLOP3.LUT P2, PT, PT, PT, UP1, 0x80, 0x8 ;  /* 0x000000000008781c */ /* 0x000fe20003f4f018 */
[----:B------:R-:W-:Y:S01]  /*68d0*/  IMAD.IADD R87, R75, 0x1, R88 ;  /* 0x000000014b577824 */ /* 0x000fe200078e0258 */
[----:B------:R-:W-:Y:S01]  /*68e0*/  @P1 LOP3.LUT R0, R0, 0x1, RZ, 0xc0, !PT ;  /* 0x0000000100001812 */ /* 0x000fe200078ec0ff */
[----:B------:R-:W-:Y:S01]  /*68f0*/  BSSY B1, `(.L_x_108) ;  /* 0x0000039000017945 */ /* 0x000fe20003800000 */
[----:B------:R-:W-:Y:S01]  /*6900*/  LOP3.LUT P4, R78, R64, 0xff, RZ, 0xc0, !PT ;  /* 0x000000ff404e7812 */ /* 0x000fe2000788c0ff */
[----:B------:R-:W-:Y:S01]  /*6910*/  IMAD.IADD R86, R87, 0x1, R83 ;  /* 0x0000000157567824 */ /* 0x000fe200078e0253 */
[----:B------:R-:W-:Y:S01]  /*6920*/  ISETP.NE.U32.OR P5, PT, R0, 0x1, !P1 ;  /* 0x000000010000780c */ /* 0x000fe20004fa5470 */
[----:B------:R-:W-:Y:S01]  /*6930*/  IMAD.U32 R0, RZ, RZ, UR36 ;  /* 0x00000024ff007e24 */ /* 0x000fe2000f8e00ff */
[----:B------:R-:W-:Y:S01]  /*6940*/  SEL R3, RZ, 0xffffffff, P3 ;  /* 0xffffffffff037807 */ /* 0x000fe20001800000 */
[----:B------:R-:W-:Y:S01]  /*6950*/  IMAD.MOV.U32 R90, RZ, RZ, 0x1 ;  /* 0x00000001ff5a7424 */ /* 0x000fe200078e00ff */
[----:B------:R-:W-:Y:S01]  /*6960*/  P2R R80, PR, RZ, 0x20 ;  /* 0x00000020ff507803 */ /* 0x000fe20000000000 */
[----:B------:R-:W-:Y:S01]  /*6970*/  IMAD R34, R31, 0x20, R32 ;  /* 0x000000201f227824 */ /* 0x000fe200078e0220 */
[----:B------:R-:W-:Y:S01]  /*6980*/  LEA R0, R0, UR37, 0x3 ;  /* 0x0000002500007c11 */ /* 0x000fe2000f8e18ff */
[----:B------:R-:W-:Y:S01]  /*6990*/  IMAD.U32 R89, RZ, RZ, UR36 ;  /* 0x00000024ff597e24 */ /* 0x000fe2000f8e00ff */
[----:B------:R-:W-:Y:S02]  /*69a0*/  @P2 SEL R3, R4, R3, !P4 ;  /* 0x0000000304032207 */ /* 0x000fe40006000000 */
[----:B------:R-:W-:Y:S02]  /*69b0*/  CS2R R46, SRZ ;  /* 0x00000000002e7805 */ /* 0x000fe4000001ff00 */
[----:B------:R-:W-:Y:S02]  /*69c0*/  CS2R R44, SRZ ;  /* 0x00000000002c7805 */ /* 0x000fe4000001ff00 */
[----:B------:R-:W-:Y:S02]  /*69d0*/  CS2R R42, SRZ ;  /* 0x00000000002a7805 */ /* 0x000fe4000001ff00 */
[----:B------:R-:W-:Y:S02]  /*69e0*/  LOP3.LUT R3, R3, 0x1, RZ, 0xc0, !PT ;  /* 0x0000000103037812 */ /* 0x000fe400078ec0ff */
[----:B------:R-:W-:Y:S02]  /*69f0*/  CS2R R40, SRZ ;  /* 0x0000000000287805 */ /* 0x000fe4000001ff00 */
[----:B------:R-:W-:Y:S02]  /*6a00*/  @P5 SHF.L.U32 R2, R91, 0x1f, RZ ;  /* 0x0000001f5b025819 */ /* 0x000fe400000006ff */
[----:B------:R-:W-:Y:S02]  /*6a10*/  CS2R R50, SRZ ;  /* 0x0000000000327805 */ /* 0x000fe4000001ff00 */
[----:B------:R-:W-:Y:S02]  /*6a20*/  ISETP.NE.U32.AND P2, PT, R3, 0x1, PT ;  /* 0x000000010300780c */ /* 0x000fe40003f45070 */
[----:B------:R-:W-:Y:S01]  /*6a30*/  CS2R R48, SRZ ;  /* 0x0000000000307805 */ /* 0x000fe2000001ff00 */
[----:B------:R1:W3:Y:S01]  /*6a40*/  @P5 SYNCS.PHASECHK.TRANS64.TRYWAIT P1, [R0+URZ+0x40], R2 ;  /* 0x00004002000055a7 */ /* 0x0002e200080211ff */
[----:B------:R-:W-:Y:S02]  /*6a50*/  CS2R R54, SRZ ;  /* 0x0000000000367805 */ /* 0x000fe4000001ff00 */
[----:B------:R-:W-:Y:S02]  /*6a60*/  P2R R92, PR, RZ, 0x4 ;  /* 0x00000004ff5c7803 */ /* 0x000fe40000000000 */
[----:B------:R-:W-:Y:S01]  /*6a70*/  CS2R R52, SRZ ;  /* 0x0000000000347805 */ /* 0x000fe2000001ff00 */
[----:B------:R-:W-:Y:S02]  /*6a80*/  IMAD.IADD R85, R87, 0x1, R82 ;  /* 0x0000000157557824 */ /* 0x000fe400078e0252 */
[----:B------:R-:W-:Y:S01]  /*6a90*/  IMAD.IADD R84, R74, 0x1, R86 ;  /* 0x000000014a547824 */ /* 0x000fe200078e0256 */
[----:B-1----:R-:W-:Y:S04]  /*6aa0*/  SHF.L.U32 R2, R73, 0x1f, RZ ;  /* 0x0000001f49027819 */ /* 0x002fe800000006ff */
[----:B------:R1:W4:Y:S01]  /*6ab0*/  SYNCS.PHASECHK.TRANS64.TRYWAIT P0, [R81+URZ+0xa0], R2 ;  /* 0x0000a002510075a7 */ /* 0x00032200080011ff */
[----:B---3--:R-:W-:Y:S01]  /*6ac0*/  @P5 SEL R90, RZ, 0x1, !P1 ;  /* 0x00000001ff5a5807 */ /* 0x008fe20004800000 */
[----:B-1----:R-:W-:Y:S06]  /*6ad0*/  @!P5 BRA `(.L_x_109) ;  /* 0x000000000068d947 */ /* 0x002fec0003800000 */
[----:B------:R-:W-:Y:S01]  /*6ae0*/  ISETP.NE.AND P1, PT, R90, RZ, PT ;  /* 0x000000ff5a00720c */ /* 0x000fe20003f25270 */
[----:B------:R-:W-:Y:S01]  /*6af0*/  BSSY B0, `(.L_x_110) ;  /* 0x000000d000007945 */ /* 0x000fe20003800000 */
[----:B------:R-:W-:Y:S02]  /*6b00*/  CS2R R54, SRZ ;  /* 0x0000000000367805 */ /* 0x000fe4000001ff00 */
[----:B------:R-:W-:Y:S02]  /*6b10*/  CS2R R52, SRZ ;  /* 0x0000000000347805 */ /* 0x000fe4000001ff00 */
[----:B------:R-:W-:Y:S02]  /*6b20*/  CS2R R50, SRZ ;  /* 0x0000000000327805 */ /* 0x000fe4000001ff00 */
[----:B------:R-:W-:Y:S02]  /*6b30*/  CS2R R48, SRZ ;  /* 0x0000000000307805 */ /* 0x000fe4000001ff00 */
[----:B------:R-:W-:Y:S02]  /*6b40*/  CS2R R42, SRZ ;  /* 0x00000000002a7805 */ /* 0x000fe4000001ff00 */
[----:B------:R-:W-:Y:S02]  /*6b50*/  CS2R R40, SRZ ;  /* 0x0000000000287805 */ /* 0x000fe4000001ff00 */
[----:B------:R-:W-:Y:S02]  /*6b60*/  CS2R R46, SRZ ;  /* 0x00000000002e7805 */ /* 0x000fe4000001ff00 */
[----:B------:R-:W-:Y:S01]  /*6b70*/  CS2R R44, SRZ ;  /* 0x00000000002c7805 */ /* 0x000fe2000001ff00 */
[----:B------:R-:W-:Y:S06]  /*6b80*/  @P1 BRA `(.L_x_111) ;  /* 0x00000000000c1947 */ /* 0x000fec0003800000 */
[----:B------:R-:W-:Y:S04]  /*6b90*/  SHF.L.U32 R3, R91, 0x1f, RZ ;  /* 0x0000001f5b037819 */ /* 0x000fe800000006ff */
[----:B------:R-:W1:Y:S02]  /*6ba0*/  SYNCS.PHASECHK.TRANS64.TRYWAIT P1, [R0+URZ+0x40], R3 ;  /* 0x00004003000075a7 */ /* 0x000e6400080211ff */
[----:B-1----:R-:W-:Y:S05]  /*6bb0*/  @!P1 BRA `(.L_x_112) ;  /* 0x0000002000489947 */ /* 0x002fea0003800000 */
.L_x_111:
[----:B------:R-:W-:Y:S05]  /*6bc0*/  BSYNC B0 ;  /* 0x0000000000007941 */ /* 0x000fea0003800000 */
.L_x_110:
[----:B------:R-:W-:Y:S01]  /*6bd0*/  ISETP.NE.AND P1, PT, R92, RZ, PT ;  /* 0x000000ff5c00720c */ /* 0x000fe20003f25270 */
[----:B------:R-:W-:Y:S04]  /*6be0*/  UIADD3 UR4, UPT, UPT, UR36, 0x1, URZ ;  /* 0x0000000124047890 */ /* 0x000fe8000fffe0ff */
[----:B------:R-:W-:Y:S04]  /*6bf0*/  UISETP.NE.AND UP0, UPT, UR4, 0x3, UPT ;  /* 0x000000030400788c */ /* 0x000fe8000bf05270 */
[----:B------:R-:W-:Y:S02]  /*6c00*/  USEL UR5, URZ, 0x1, UP0 ;  /* 0x00000001ff057887 */ /* 0x000fe40008000000 */
[----:B------:R-:W-:Y:S02]  /*6c10*/  USEL UR4, UR4, URZ, UP0 ;  /* 0x000000ff04047287 */ /* 0x000fe40008000000 */
[----:B------:R3:W1:Y:S02]  /*6c20*/  @P1 LDS.128 R52, [R87] ;  /* 0x0000000057341984 */ /* 0x0006640000000c00 */
[----:B------:R-:W-:Y:S02]  /*6c30*/  LOP3.LUT R91, R91, UR5, RZ, 0x3c, !PT ;  /* 0x000000055b5b7c12 */ /* 0x000fe4000f8e3cff */
[----:B------:R3:W1:Y:S01]  /*6c40*/  @P1 LDS.128 R48, [R86+0x10] ;  /* 0x0000100056301984 */ /* 0x0006620000000c00 */
[----:B------:R-:W-:Y:S03]  /*6c50*/  IMAD.U32 R89, RZ, RZ, UR4 ;  /* 0x00000004ff597e24 */ /* 0x000fe6000f8e00ff */
[----:B------:R3:W1:Y:S04]  /*6c60*/  @P1 LDS.128 R40, [R85+0x20] ;  /* 0x0000200055281984 */ /* 0x0006680000000c00 */
[----:B------:R3:W1:Y:S02]  /*6c70*/  @P1 LDS.128 R44, [R84+0x10] ;  /* 0x00001000542c1984 */ /* 0x0006640000000c00 */
.L_x_109:
[----:B------:R-:W-:Y:S05]  /*6c80*/  BSYNC B1 ;  /* 0x0000000000017941 */ /* 0x000fea0003800000 */
.L_x_108:
[----:B-1----:R-:W-:Y:S04]  /*6c90*/  SHF.R.U32.HI R0, RZ, 0x15, R34 ;  /* 0x00000015ff007819 */ /* 0x002fe80000011622 */
[----:B------:R-:W-:Y:S01]  /*6ca0*/  LOP3.LUT P1, RZ, R0, 0x3, R68, 0x48, !PT ;  /* 0x0000000300ff7812 */ /* 0x000fe20007824844 */
[----:B------:R-:W-:Y:S01]  /*6cb0*/  @!UPT UIADD3 URZ, UPT, UPT, URZ, URZ, URZ ;  /* 0x000000fffffff290 */ /* 0x000fe2000fffe0ff */
[----:B----4-:R-:W-:Y:S11]  /*6cc0*/  @P0 BRA `(.L_x_113) ;  /* 0x0000000000080947 */ /* 0x010ff60003800000 */
[----:B------:R-:W1:Y:S02]  /*6cd0*/  SYNCS.PHASECHK.TRANS64.TRYWAIT P0, [R81+URZ+0xa0], R2 ;  /* 0x0000a002510075a7 */ /* 0x000e6400080011ff */
[----:B-1----:R-:W-:Y:S05]  /*6ce0*/  @!P0 BRA `(.L_x_114) ;  /* 0x0000002000108947 */ /* 0x002fea0003800000 */
.L_x_113:
[----:B------:R-:W-:Y:S05]  /*6cf0*/  @!P1 BRA `(.L_x_115) ;  /* 0x0000000000409947 */ /* 0x000fea0003800000 */
[----:B------:R-:W4:Y:S01]  /*6d00*/  LDCU.64 UR8, c[0x4][0x70] ;  /* 0x01000e00ff0877ac */ /* 0x000f220008000a00 */
[----:B------:R-:W-:Y:S01]  /*6d10*/  MOV R3, 0x0 ;  /* 0x0000000000037802 */ /* 0x000fe20000000f00 */
[----:B------:R-:W-:Y:S02]  /*6d20*/  HFMA2 R12, -RZ, RZ, 0, 5.9604644775390625e-08 ;  /* 0x00000001ff0c7431 */ /* 0x000fe400000001ff */
[----:B------:R-:W-:Y:S02]  /*6d30*/  IMAD.MOV.U32 R8, RZ, RZ, 0x192 ;  /* 0x00000192ff087424 */ /* 0x000fe400078e00ff */
[----:B------:R-:W-:Y:S01]  /*6d40*/  IMAD.MOV.U32 R13, RZ, RZ, RZ ;  /* 0x000000ffff0d7224 */ /* 0x000fe200078e00ff */
[----:B------:R-:W5:Y:S01]  /*6d50*/  LDCU.64 UR6, c[0x4][0x78] ;  /* 0x01000f00ff0677ac */ /* 0x000f620008000a00 */
[----:B-1----:R-:W1:Y:S01]  /*6d60*/  LDC.64 R2, c[0x4][R3] ;  /* 0x0100000003027b82 */ /* 0x002e620000000a00 */
[----:B------:R-:W2:Y:S01]  /*6d70*/  LDCU.64 UR4, c[0x4][0x10] ;  /* 0x01000200ff0477ac */ /* 0x000ea20008000a00 */
[----:B----4-:R-:W-:Y:S01]  /*6d80*/  MOV R5, UR9 ;  /* 0x0000000900057c02 */ /* 0x010fe20008000f00 */
[----:B------:R-:W-:Y:S01]  /*6d90*/  IMAD.U32 R4, RZ, RZ, UR8 ;  /* 0x00000008ff047e24 */ /* 0x000fe2000f8e00ff */
[----:B-----5:R-:W-:Y:S01]  /*6da0*/  MOV R7, UR7 ;  /* 0x0000000700077c02 */ /* 0x020fe20008000f00 */
[----:B------:R-:W-:Y:S01]  /*6db0*/  IMAD.U32 R6, RZ, RZ, UR6 ;  /* 0x00000006ff067e24 */ /* 0x000fe2000f8e00ff */
[----:B--2---:R-:W-:Y:S01]  /*6dc0*/  MOV R11, UR5 ;  /* 0x00000005000b7c02 */ /* 0x004fe20008000f00 */
[----:B------:R-:W-:Y:S02]  /*6dd0*/  IMAD.U32 R10, RZ, RZ, UR4 ;  /* 0x00000004ff0a7e24 */ /* 0x000fe4000f8e00ff */
[----:B------:R-:W-:Y:S07]  /*6de0*/  LEPC R20, `(.L_x_115) ;  /* 0x000000001014794e */ /* 0x000fee0000000000 */
[----:B-1-3--:R-:W-:Y:S05]  /*6df0*/  CALL.ABS.NOINC R2 ;  /* 0x0000000002007343 */ /* 0x00afea0003c00000 */
.L_x_115:
[----:B------:R-:W-:Y:S01]  /*6e00*/  LOP3.LUT R20, R52, 0xffffe000, RZ, 0xc0, !PT ;  /* 0xffffe00034147812 */ /* 0x000fe200078ec0ff */
[----:B------:R-:W-:Y:S05]  /*6e10*/  WARPSYNC.ALL ;  /* 0x0000000000007948 */ /* 0x000fea0003800000 */
[----:B------:R-:W-:Y:S01]  /*6e20*/  R2UR UR4, R34 ;  /* 0x00000000220472ca */ /* 0x000fe200000e0000 */
[----:B------:R-:W-:Y:S01]  /*6e30*/  BSSY.RECONVERGENT B0, `(.L_x_116) ;  /* 0x000005b000007945 */ /* 0x000fe20003800200 */
[----:B------:R-:W-:Y:S11]  /*6e40*/  ISETP.NE.AND P0, PT, R76, RZ, PT ;  /* 0x000000ff4c00720c */ /* 0x000ff60003f05270 */
[----:B------:R-:W2:Y:S02]  /*6e50*/  LDTM.x16 R4, tmem[UR4] ;  /* 0x00000004000479ee */ /* 0x000ea40008240000 */
[C---:B--2---:R-:W-:Y:S01]  /*6e60*/  FMUL R0, R33.reuse, R4 ;  /* 0x0000000421007220 */ /* 0x044fe20000400000 */
[C---:B-1----:R-:W-:Y:S01]  /*6e70*/  FMUL R2, R33.reuse, R5 ;  /* 0x0000000521027220 */ /* 0x042fe20000400000 */
[C---:B------:R-:W-:Y:S01]  /*6e80*/  FMUL R4, R33.reuse, R8 ;  /* 0x0000000821047220 */ /* 0x040fe20000400000 */
[C---:B------:R-:W-:Y:S01]  /*6e90*/  FMUL R5, R33.reuse, R9 ;  /* 0x0000000921057220 */ /* 0x040fe20000400000 */
[C---:B------:R-:W-:Y:S01]  /*6ea0*/  FMUL R8, R33.reuse, R12 ;  /* 0x0000000c21087220 */ /* 0x040fe20000400000 */
[C---:B------:R-:W-:Y:S01]  /*6eb0*/  FMUL R9, R33.reuse, R13 ;  /* 0x0000000d21097220 */ /* 0x040fe20000400000 */
[----:B------:R-:W-:Y:S01]  /*6ec0*/  FMUL R12, R33, R16 ;  /* 0x00000010210c7220 */ /* 0x000fe20000400000 */
[----:B------:R-:W-:Y:S01]  /*6ed0*/  LOP3.LUT R16, R53, 0xffffe000, RZ, 0xc0, !PT ;  /* 0xffffe00035107812 */ /* 0x000fe200078ec0ff */
[----:B------:R-:W-:Y:S01]  /*6ee0*/  FMUL R13, R33, R17 ;  /* 0x00000011210d7220 */ /* 0x000fe20000400000 */
[----:B------:R-:W-:Y:S01]  /*6ef0*/  LOP3.LUT R17, R54, 0xffffe000, RZ, 0xc0, !PT ;  /* 0xffffe00036117812 */ /* 0x000fe200078ec0ff */
[----:B------:R-:W-:Y:S01]  /*6f00*/  FFMA R36, R35, R20, R0 ;  /* 0x0000001423247223 */ /* 0x000fe20000000000 */
[----:B------:R-:W-:Y:S01]  /*6f10*/  LOP3.LUT R0, R55, 0xffffe000, RZ, 0xc0, !PT ;  /* 0xffffe00037007812 */ /* 0x000fe200078ec0ff */
[C---:B------:R-:W-:Y:S01]  /*6f20*/  FMUL R3, R33.reuse, R6 ;  /* 0x0000000621037220 */ /* 0x040fe20000400000 */
[C---:B------:R-:W-:Y:S01]  /*6f30*/  FMUL R6, R33.reuse, R10 ;  /* 0x0000000a21067220 */ /* 0x040fe20000400000 */
[C---:B------:R-:W-:Y:S01]  /*6f40*/  FMUL R7, R33.reuse, R7 ;  /* 0x0000000721077220 */ /* 0x040fe20000400000 */
[----:B------:R-:W-:Y:S01]  /*6f50*/  F2FP.TF32.F32.PACK_B R36, R36 ;  /* 0x00000024ff24723e */ /* 0x000fe200024050ff */
[C---:B------:R-:W-:Y:S01]  /*6f60*/  FMUL R10, R33.reuse, R14 ;  /* 0x0000000e210a7220 */ /* 0x040fe20000400000 */
[----:B------:R-:W-:Y:S01]  /*6f70*/  FMUL R14, R33, R18 ;  /* 0x00000012210e7220 */ /* 0x000fe20000400000 */
[----:B------:R-:W-:Y:S01]  /*6f80*/  LOP3.LUT R18, R48, 0xffffe000, RZ, 0xc0, !PT ;  /* 0xffffe00030127812 */ /* 0x000fe200078ec0ff */
[----:B------:R-:W-:Y:S01]  /*6f90*/  FFMA R37, R35, R16, R2 ;  /* 0x0000001023257223 */ /* 0x000fe20000000002 */
[----:B------:R-:W-:Y:S01]  /*6fa0*/  LOP3.LUT R2, R49, 0xffffe000, RZ, 0xc0, !PT ;  /* 0xffffe00031027812 */ /* 0x000fe200078ec0ff */
[----:B------:R-:W-:Y:S01]  /*6fb0*/  FFMA R38, R35, R17, R3 ;  /* 0x0000001123267223 */ /* 0x000fe20000000003 */
[----:B------:R-:W-:Y:S01]  /*6fc0*/  LOP3.LUT R3, R51, 0xffffe000, RZ, 0xc0, !PT ;  /* 0xffffe00033037812 */ /* 0x000fe200078ec0ff */
[C---:B------:R-:W-:Y:S01]  /*6fd0*/  FFMA R39, R35.reuse, R0, R7 ;  /* 0x0000000023277223 */ /* 0x040fe20000000007 */
[----:B------:R-:W-:Y:S01]  /*6fe0*/  LOP3.LUT R0, R50, 0xffffe000, RZ, 0xc0, !PT ;  /* 0xffffe00032007812 */ /* 0x000fe200078ec0ff */
[C---:B------:R-:W-:Y:S01]  /*6ff0*/  FFMA R4, R35.reuse, R18, R4 ;  /* 0x0000001223047223 */ /* 0x040fe20000000004 */
[----:B------:R-:W-:Y:S01]  /*7000*/  F2FP.TF32.F32.PACK_B R37, R37 ;  /* 0x00000025ff25723e */ /* 0x000fe200024050ff */
[----:B------:R-:W-:Y:S01]  /*7010*/  FFMA R5, R35, R2, R5 ;  /* 0x0000000223057223 */ /* 0x000fe20000000005 */
[----:B------:R-:W-:Y:S01]  /*7020*/  FMUL R11, R33, R11 ;  /* 0x0000000b210b7220 */ /* 0x000fe20000400000 */
[----:B------:R-:W-:Y:S01]  /*7030*/  F2FP.TF32.F32.PACK_B R38, R38 ;  /* 0x00000026ff26723e */ /* 0x000fe200024050ff */
[C---:B------:R-:W-:Y:S01]  /*7040*/  FFMA R6, R35.reuse, R0, R6 ;  /* 0x0000000023067223 */ /* 0x040fe20000000006 */
[----:B------:R-:W-:Y:S01]  /*7050*/  F2FP.TF32.F32.PACK_B R39, R39 ;  /* 0x00000027ff27723e */ /* 0x000fe200024050ff */
[----:B------:R-:W-:Y:S01]  /*7060*/  FFMA R7, R35, R3, R11 ;  /* 0x0000000323077223 */ /* 0x000fe2000000000b */
[----:B------:R-:W-:Y:S01]  /*7070*/  LOP3.LUT R2, R40, 0xffffe000, RZ, 0xc0, !PT ;  /* 0xffffe00028027812 */ /* 0x000fe200078ec0ff */
[----:B------:R-:W-:Y:S01]  /*7080*/  FMUL R15, R33, R15 ;  /* 0x0000000f210f7220 */ /* 0x000fe20000400000 */
[----:B------:R-:W-:Y:S01]  /*7090*/  LOP3.LUT R16, R41, 0xffffe000, RZ, 0xc0, !PT ;  /* 0xffffe00029107812 */ /* 0x000fe200078ec0ff */
[----:B------:R1:W-:Y:S01]  /*70a0*/  STS.128 [R87], R36 ;  /* 0x0000002457007388 */ /* 0x0003e20000000c00 */
[----:B------:R-:W-:Y:S01]  /*70b0*/  LOP3.LUT R0, R42, 0xffffe000, RZ, 0xc0, !PT ;  /* 0xffffe0002a007812 */ /* 0x000fe200078ec0ff */
[----:B------:R-:W-:Y:S01]  /*70c0*/  FFMA R8, R35, R2, R8 ;  /* 0x0000000223087223 */ /* 0x000fe20000000008 */
[----:B------:R-:W-:Y:S01]  /*70d0*/  LOP3.LUT R2, R43, 0xffffe000, RZ, 0xc0, !PT ;  /* 0xffffe0002b027812 */ /* 0x000fe200078ec0ff */
[C---:B------:R-:W-:Y:S01]  /*70e0*/  FFMA R9, R35.reuse, R16, R9 ;  /* 0x0000001023097223 */ /* 0x040fe20000000009 */
[----:B------:R-:W-:Y:S01]  /*70f0*/  F2FP.TF32.F32.PACK_B R4, R4 ;  /* 0x00000004ff04723e */ /* 0x000fe200024050ff */
[C---:B------:R-:W-:Y:S01]  /*7100*/  FFMA R10, R35.reuse, R0, R10 ;  /* 0x00000000230a7223 */ /* 0x040fe2000000000a */
[----:B------:R-:W-:Y:S01]  /*7110*/  F2FP.TF32.F32.PACK_B R5, R5 ;  /* 0x00000005ff05723e */ /* 0x000fe200024050ff */
[----:B------:R-:W-:Y:S01]  /*7120*/  FFMA R11, R35, R2, R15 ;  /* 0x00000002230b7223 */ /* 0x000fe2000000000f */
[----:B------:R-:W-:Y:S01]  /*7130*/  F2FP.TF32.F32.PACK_B R6, R6 ;  /* 0x00000006ff06723e */ /* 0x000fe200024050ff */
[----:B------:R-:W-:Y:S01]  /*7140*/  FMUL R19, R33, R19 ;  /* 0x0000001321137220 */ /* 0x000fe20000400000 */
[----:B------:R-:W-:Y:S02]  /*7150*/  F2FP.TF32.F32.PACK_B R7, R7 ;  /* 0x00000007ff07723e */ /* 0x000fe400024050ff */
[----:B------:R-:W-:Y:S02]  /*7160*/  LOP3.LUT R3, R44, 0xffffe000, RZ, 0xc0, !PT ;  /* 0xffffe0002c037812 */ /* 0x000fe400078ec0ff */
[----:B------:R-:W-:Y:S01]  /*7170*/  LOP3.LUT R0, R45, 0xffffe000, RZ, 0xc0, !PT ;  /* 0xffffe0002d007812 */ /* 0x000fe200078ec0ff */
[----:B------:R1:W-:Y:S01]  /*7180*/  STS.128 [R86+0x10], R4 ;  /* 0x0000100456007388 */ /* 0x0003e20000000c00 */
        /* <DEDUP_REMOVED lines=8> */
[----:B------:R-:W-:Y:S02]  /*7210*/  F2FP.TF32.F32.PACK_B R10, R10 ;  /* 0x0000000aff0a723e */ /* 0x000fe400024050ff */
[----:B------:R-:W-:Y:S02]  /*7220*/  F2FP.TF32.F32.PACK_B R11, R11 ;  /* 0x0000000bff0b723e */ /* 0x000fe400024050ff */
[----:B------:R-:W-:Y:S02]  /*7230*/  F2FP.TF32.F32.PACK_B R12, R12 ;  /* 0x0000000cff0c723e */ /* 0x000fe400024050ff */
[----:B------:R-:W-:Y:S01]  /*7240*/  F2FP.TF32.F32.PACK_B R13, R13 ;  /* 0x0000000dff0d723e */ /* 0x000fe200024050ff */
[----:B------:R1:W-:Y:S01]  /*7250*/  STS.128 [R85+0x20], R8 ;  /* 0x0000200855007388 */ /* 0x0003e20000000c00 */
[----:B------:R-:W-:Y:S02]  /*7260*/  F2FP.TF32.F32.PACK_B R14, R14 ;  /* 0x0000000eff0e723e */ /* 0x000fe400024050ff */
[----:B------:R-:W-:Y:S05]  /*7270*/  F2FP.TF32.F32.PACK_B R15, R15 ;  /* 0x0000000fff0f723e */ /* 0x000fea00024050ff */
[----:B------:R1:W-:Y:S01]  /*7280*/  STS.128 [R84+0x10], R12 ;  /* 0x0000100c54007388 */ /* 0x0003e20000000c00 */
[----:B------:R-:W-:Y:S01]  /*7290*/  @!PT LDS RZ, [RZ] ;  /* 0x00000000fffff984 */ /* 0x000fe20000000800 */
[----:B------:R-:W-:Y:S01]  /*72a0*/  @!PT LDS RZ, [RZ] ;  /* 0x00000000fffff984 */ /* 0x000fe20000000800 */
[----:B------:R-:W-:Y:S01]  /*72b0*/  @!PT LDS RZ, [RZ] ;  /* 0x00000000fffff984 */ /* 0x000fe20000000800 */
[----:B------:R-:W-:Y:S01]  /*72c0*/  @!PT LDS RZ, [RZ] ;  /* 0x00000000fffff984 */ /* 0x000fe20000000800 */
[----:B------:R2:W-:Y:S07]  /*72d0*/  MEMBAR.ALL.CTA ;  /* 0x0000000000007992 */ /* 0x0005ee0000008000 */
[----:B--2---:R-:W2:Y:S02]  /*72e0*/  FENCE.VIEW.ASYNC.S ;  /* 0x00000000000073c6 */ /* 0x004ea40000000000 */
[----:B--2---:R-:W-:Y:S06]  /*72f0*/  BAR.SYNC.DEFER_BLOCKING 0x1, 0x80 ;  /* 0x0042000000007b1d */ /* 0x004fec0000010000 */
[----:B------:R-:W-:Y:S05]  /*7300*/  @P0 BRA `(.L_x_117) ;  /* 0x0000000000340947 */ /* 0x000fea0003800000 */
[----:B------:R-:W-:Y:S01]  /*7310*/  R2UR UR4, R88 ;  /* 0x00000000580472ca */ /* 0x000fe200000e0000 */
[----:B------:R-:W-:Y:S01]  /*7320*/  UMOV UR43, UR60 ;  /* 0x0000003c002b7c82 */ /* 0x000fe20008000000 */
[----:B------:R-:W-:Y:S01]  /*7330*/  UIADD3 UR9, UPT, UPT, UR41, 0x20, URZ ;  /* 0x0000002029097890 */ /* 0x000fe2000fffe0ff */
[----:B------:R-:W-:Y:S01]  /*7340*/  UMOV UR10, UR42 ;  /* 0x0000002a000a7c82 */ /* 0x000fe20008000000 */
[----:B------:R-:W-:Y:S09]  /*7350*/  UMOV UR11, UR60 ;  /* 0x0000003c000b7c82 */ /* 0x000ff20008000000 */
[----:B------:R-:W-:Y:S02]  /*7360*/  UIADD3 UR5, UPT, UPT, UR37, UR4, URZ ;  /* 0x0000000425057290 */ /* 0x000fe4000fffe0ff */
[----:B------:R-:W-:Y:S02]  /*7370*/  UIADD3 UR4, UP0, UPT, UR54, 0x680, URZ ;  /* 0x0000068036047890 */ /* 0x000fe4000ff1e0ff */
[----:B------:R-:W-:Y:S02]  /*7380*/  UIADD3 UR40, UPT, UPT, UR5, 0x200, URZ ;  /* 0x0000020005287890 */ /* 0x000fe4000fffe0ff */
[----:B------:R-:W-:Y:S02]  /*7390*/  UIADD3 UR8, UPT, UPT, UR5, 0x1200, URZ ;  /* 0x0000120005087890 */ /* 0x000fe4000fffe0ff */
[----:B------:R-:W-:Y:S09]  /*73a0*/  UIADD3.X UR5, UPT, UPT, URZ, UR55, URZ, UP0, !UPT ;  /* 0x00000037ff057290 */ /* 0x000ff200087fe4ff */
[----:B------:R2:W-:Y:S01]  /*73b0*/  UTMASTG.3D [UR40], [UR4] ;  /* 0x00000028040073b5 */ /* 0x0005e20008010000 */
[----:B------:R2:W-:Y:S02]  /*73c0*/  UTMASTG.3D [UR8], [UR4] ;  /* 0x00000008040073b5 */ /* 0x0005e40008010000 */
[----:B--2---:R0:W-:Y:S02]  /*73d0*/  UTMACMDFLUSH ;  /* 0x00000000000079b7 */ /* 0x0041e40000000000 */
.L_x_117:
[----:B------:R-:W-:Y:S05]  /*73e0*/  BSYNC.RECONVERGENT B0 ;  /* 0x0000000000007941 */ /* 0x000fea0003800200 */
.L_x_116:
[----:B------:R-:W-:Y:S01]  /*73f0*/  UIADD3 UR38, UPT, UPT, UR36, 0x1, URZ ;  /* 0x0000000124267890 */ /* 0x000fe2000fffe0ff */
[----:B------:R-:W-:Y:S03]  /*7400*/  BSSY.RECONVERGENT B0, `(.L_x_118) ;  /* 0x0000005000007945 */ /* 0x000fe60003800200 */
[----:B------:R-:W-:Y:S04]  /*7410*/  UISETP.NE.AND UP0, UPT, UR38, 0x3, UPT ;  /* 0x000000032600788c */ /* 0x000fe8000bf05270 */
[----:B------:R-:W-:Y:S01]  /*7420*/  USEL UR39, UR38, URZ, UP0 ;  /* 0x000000ff26277287 */ /* 0x000fe20008000000 */
[----:B------:R-:W-:Y:S11]  /*7430*/  @P0 BRA `(.L_x_119) ;  /* 0x0000000000040947 */ /* 0x000ff60003800000 */
[----:B------:R-:W-:Y:S04]  /*7440*/  DEPBAR.LE SB0, 0x1 ;  /* 0x000080400000791a */ /* 0x000fe80000000000 */
.L_x_119:
[----:B------:R-:W-:Y:S05]  /*7450*/  BSYNC.RECONVERGENT B0 ;  /* 0x0000000000007941 */ /* 0x000fea0003800200 */
.L_x_118:
[----:B------:R-:W-:Y:S01]  /*7460*/  BAR.SYNC.DEFER_BLOCKING 0x1, 0x80 ;  /* 0x0042000000007b1d */ /* 0x000fe20000010000 */
[----:B------:R-:W-:Y:S01]  /*7470*/  ISETP.NE.AND P1, PT, R80, RZ, PT ;  /* 0x000000ff5000720c */ /* 0x000fe20003f25270 */
[----:B------:R-:W-:Y:S01]  /*7480*/  UISETP.NE.AND UP0, UPT, UR45, URZ, UPT ;  /* 0x000000ff2d00728c */ /* 0x000fe2000bf05270 */
[----:B------:R-:W-:Y:S11]  /*7490*/  LEA R2, R89, UR37, 0x3 ;  /* 0x0000002559027c11 */ /* 0x000ff6000f8e18ff */
[----:B------:R-:W-:Y:S01]  /*74a0*/  @P1 SHF.L.U32 R3, R91, 0x1f, RZ ;  /* 0x0000001f5b031819 */ /* 0x000fe200000006ff */
[----:B------:R-:W-:Y:S06]  /*74b0*/  BRA.U !UP0, `(.L_x_120) ;  /* 0x0000000108247547 */ /* 0x000fec000b800000 */
[----:B-1----:R-:W-:Y:S01]  /*74c0*/  IMAD.U32 R4, RZ, RZ, UR44 ;  /* 0x0000002cff047e24 */ /* 0x002fe2000f8e00ff */
[----:B------:R-:W-:Y:S01]  /*74d0*/  MOV R0, UR47 ;  /* 0x0000002f00007c02 */ /* 0x000fe20008000f00 */
[----:B------:R-:W-:Y:S03]  /*74e0*/  UIADD3 UR4, UPT, UPT, UR44, 0x1, URZ ;  /* 0x000000012c047890 */ /* 0x000fe6000fffe0ff */
[----:B------:R-:W-:Y:S01]  /*74f0*/  @P1 LEA R4, R4, UR37, 0x3 ;  /* 0x0000002504041c11 */ /* 0x000fe2000f8e18ff */
[----:B------:R-:W-:Y:S04]  /*7500*/  UISETP.NE.AND UP0, UPT, UR4, 0x3, UPT ;  /* 0x000000030400788c */ /* 0x000fe8000bf05270 */
[----:B------:R-:W-:Y:S01]  /*7510*/  @P1 VIADD R4, R4, 0x58 ;  /* 0x0000005804041836 */ /* 0x000fe20000000000 */
[----:B------:R-:W-:Y:S04]  /*7520*/  USEL UR44, UR4, URZ, UP0 ;  /* 0x000000ff042c7287 */ /* 0x000fe80008000000 */
[----:B------:R-:W-:Y:S04]  /*7530*/  @P1 PRMT R0, R0, 0x654, R4 ;  /* 0x0000065400001816 */ /* 0x000fe80000000004 */
[----:B------:R2:W-:Y:S04]  /*7540*/  @P1 SYNCS.ARRIVE.TRANS64.RED.A1T0 RZ, [R0+URZ], RZ ;  /* 0x000000ff00ff19a7 */ /* 0x0005e800081004ff */
.L_x_120:
[----:B------:R-:W4:Y:S01]  /*7550*/  @P1 SYNCS.PHASECHK.TRANS64.TRYWAIT P0, [R2+URZ+0x40], R3 ;  /* 0x00004003020015a7 */ /* 0x000f2200080011ff */
[----:B------:R-:W-:Y:S01]  /*7560*/  BSSY B1, `(.L_x_121) ;  /* 0x0000015000017945 */ /* 0x000fe20003800000 */
[----:B----4-:R-:W-:Y:S03]  /*7570*/  @P1 SEL R90, RZ, 0x1, !P0 ;  /* 0x00000001ff5a1807 */ /* 0x010fe60004000000 */
[----:B------:R-:W-:Y:S05]  /*7580*/  @!P1 BRA `(.L_x_122) ;  /* 0x0000000000489947 */ /* 0x000fea0003800000 */
[----:B------:R-:W-:Y:S01]  /*7590*/  ISETP.NE.AND P1, PT, R92, RZ, PT ;  /* 0x000000ff5c00720c */ /* 0x000fe20003f25270 */
[----:B------:R-:W-:Y:S01]  /*75a0*/  BSSY B0, `(.L_x_123) ;  /* 0x000000a000007945 */ /* 0x000fe20003800000 */
[----:B------:R-:W-:Y:S11]  /*75b0*/  ISETP.NE.AND P0, PT, R90, RZ, PT ;  /* 0x000000ff5a00720c */ /* 0x000ff60003f05270 */
[----:B------:R-:W-:Y:S04]  /*75c0*/  @P1 IMAD R89, R89, 0x2000, R75 ;  /* 0x0000200059591824 */ /* 0x000fe800078e024b */
[----:B-1----:R-:W-:Y:S01]  /*75d0*/  @P1 IMAD.IADD R4, R83, 0x1, R89 ;  /* 0x0000000153041824 */ /* 0x002fe200078e0259 */
[----:B------:R-:W-:Y:S03]  /*75e0*/  @P1 IADD3 R3, PT, PT, R82, R89, RZ ;  /* 0x0000005952031210 */ /* 0x000fe60007ffe0ff */
[----:B--2---:R-:W-:Y:S01]  /*75f0*/  @P1 IMAD.IADD R0, R74, 0x1, R4 ;  /* 0x000000014a001824 */ /* 0x004fe200078e0204 */
[----:B------:R-:W-:Y:S06]  /*7600*/  @P0 BRA `(.L_x_124) ;  /* 0x00000000000c0947 */ /* 0x000fec0003800000 */
[----:B------:R-:W-:Y:S04]  /*7610*/  SHF.L.U32 R91, R91, 0x1f, RZ ;  /* 0x0000001f5b5b7819 */ /* 0x000fe800000006ff */
[----:B------:R-:W1:Y:S02]  /*7620*/  SYNCS.PHASECHK.TRANS64.TRYWAIT P0, [R2+URZ+0x40], R91 ;  /* 0x0000405b020075a7 */ /* 0x000e6400080011ff */
[----:B-1----:R-:W-:Y:S05]  /*7630*/  @!P0 BRA `(.L_x_125) ;  /* 0x0000001400d08947 */ /* 0x002fea0003800000 */
.L_x_124:
[----:B------:R-:W-:Y:S05]  /*7640*/  BSYNC B0 ;  /* 0x0000000000007941 */ /* 0x000fea0003800000 */
.L_x_123:
[----:B------:R-:W-:Y:S11]  /*7650*/  ISETP.NE.AND P0, PT, R92, RZ, PT ;  /* 0x000000ff5c00720c */ /* 0x000ff60003f05270 */
[----:B------:R-:W-:Y:S02]  /*7660*/  @!UPT UIADD3 URZ, UPT, UPT, URZ, URZ, URZ ;  /* 0x000000fffffff290 */ /* 0x000fe4000fffe0ff */
[----:B------:R4:W2:Y:S04]  /*7670*/  @P0 LDS.128 R52, [R89] ;  /* 0x0000000059340984 */ /* 0x0008a80000000c00 */
[----:B------:R4:W1:Y:S04]  /*7680*/  @P0 LDS.128 R40, [R3+0x20] ;  /* 0x0000200003280984 */ /* 0x0008680000000c00 */
[----:B------:R4:W1:Y:S04]  /*7690*/  @P0 LDS.128 R48, [R4+0x10] ;  /* 0x0000100004300984 */ /* 0x0008680000000c00 */
[----:B------:R4:W1:Y:S02]  /*76a0*/  @P0 LDS.128 R44, [R0+0x10] ;  /* 0x00001000002c0984 */ /* 0x0008640000000c00 */
.L_x_122:
[----:B------:R-:W-:Y:S05]  /*76b0*/  BSYNC B1 ;  /* 0x0000000000017941 */ /* 0x000fea0003800000 */
.L_x_121:
[----:B--2-4-:R-:W-:Y:S05]  /*76c0*/  VIADD R0, R34, 0x10 ;  /* 0x0000001022007836 */ /* 0x014fea0000000000 */
[----:B------:R-:W-:Y:S04]  /*76d0*/  SHF.R.U32.HI R0, RZ, 0x15, R0 ;  /* 0x00000015ff007819 */ /* 0x000fe80000011600 */
[----:B------:R-:W-:Y:S11]  /*76e0*/  LOP3.LUT P0, RZ, R0, 0x3, R68, 0x48, !PT ;  /* 0x0000000300ff7812 */ /* 0x000ff60007804844 */
[----:B------:R-:W-:Y:S02]  /*76f0*/  @!UPT UIADD3 URZ, UPT, UPT, URZ, URZ, URZ ;  /* 0x000000fffffff290 */ /* 0x000fe4000fffe0ff */
[----:B------:R-:W-:Y:S05]  /*7700*/  @!P0 BRA `(.L_x_126) ;  /* 0x0000000000408947 */ /* 0x000fea0003800000 */
[----:B------:R-:W2:Y:S01]  /*7710*/  LDCU.64 UR8, c[0x4][0x70] ;  /* 0x01000e00ff0877ac */ /* 0x000ea20008000a00 */
[----:B------:R-:W-:Y:S01]  /*7720*/  MOV R3, 0x0 ;  /* 0x0000000000037802 */ /* 0x000fe20000000f00 */
[----:B-1----:R-:W-:Y:S02]  /*7730*/  HFMA2 R12, -RZ, RZ, 0, 5.9604644775390625e-08 ;  /* 0x00000001ff0c7431 */ /* 0x002fe400000001ff */
[----:B------:R-:W-:Y:S02]  /*7740*/  IMAD.MOV.U32 R8, RZ, RZ, 0x192 ;  /* 0x00000192ff087424 */ /* 0x000fe400078e00ff */
[----:B------:R-:W-:Y:S01]  /*7750*/  IMAD.MOV.U32 R13, RZ, RZ, RZ ;  /* 0x000000ffff0d7224 */ /* 0x000fe200078e00ff */
[----:B------:R-:W1:Y:S01]  /*7760*/  LDCU.64 UR6, c[0x4][0x78] ;  /* 0x01000f00ff0677ac */ /* 0x000e620008000a00 */
[----:B------:R-:W4:Y:S01]  /*7770*/  LDC.64 R2, c[0x4][R3] ;  /* 0x0100000003027b82 */ /* 0x000f220000000a00 */
[----:B------:R-:W5:Y:S01]  /*7780*/  LDCU.64 UR4, c[0x4][0x10] ;  /* 0x01000200ff0477ac */ /* 0x000f620008000a00 */
[----:B--2---:R-:W-:Y:S01]  /*7790*/  MOV R5, UR9 ;  /* 0x0000000900057c02 */ /* 0x004fe20008000f00 */
[----:B------:R-:W-:Y:S01]  /*77a0*/  IMAD.U32 R4, RZ, RZ, UR8 ;  /* 0x00000008ff047e24 */ /* 0x000fe2000f8e00ff */
[----:B-1----:R-:W-:Y:S01]  /*77b0*/  MOV R7, UR7 ;  /* 0x0000000700077c02 */ /* 0x002fe20008000f00 */
[----:B------:R-:W-:Y:S01]  /*77c0*/  IMAD.U32 R6, RZ, RZ, UR6 ;  /* 0x00000006ff067e24 */ /* 0x000fe2000f8e00ff */
[----:B-----5:R-:W-:Y:S01]  /*77d0*/  MOV R11, UR5 ;  /* 0x00000005000b7c02 */ /* 0x020fe20008000f00 */
[----:B------:R-:W-:Y:S02]  /*77e0*/  IMAD.U32 R10, RZ, RZ, UR4 ;  /* 0x00000004ff0a7e24 */ /* 0x000fe4000f8e00ff */
[----:B------:R-:W-:Y:S07]  /*77f0*/  LEPC R20, `(.L_x_126) ;  /* 0x000000001014794e */ /* 0x000fee0000000000 */
[----:B---34-:R-:W-:Y:S05]  /*7800*/  CALL.ABS.NOINC R2 ;  /* 0x0000000002007343 */ /* 0x018fea0003c00000 */
.L_x_126:
[----:B------:R-:W-:Y:S01]  /*7810*/  ISETP.NE.AND P0, PT, R76, RZ, PT ;  /* 0x000000ff4c00720c */ /* 0x000fe20003f05270 */
[----:B------:R-:W-:Y:S05]  /*7820*/  WARPSYNC.ALL ;  /* 0x0000000000007948 */ /* 0x000fea0003800000 */
[----:B------:R-:W-:Y:S01]  /*7830*/  R2UR UR4, R34 ;  /* 0x00000000220472ca */ /* 0x000fe200000e0000 */
[----:B------:R-:W-:Y:S01]  /*7840*/  USHF.L.U32 UR6, UR39, 0xd, URZ ;  /* 0x0000000d27067899 */ /* 0x000fe200080006ff */
[----:B------:R-:W-:Y:S01]  /*7850*/  LOP3.LUT R0, R52, 0xffffe000, RZ, 0xc0, !PT ;  /* 0xffffe00034007812 */ /* 0x000fe200078ec0ff */
[----:B------:R-:W-:Y:S01]  /*7860*/  BSSY.RECONVERGENT B0, `(.L_x_127) ;  /* 0x0000063000007945 */ /* 0x000fe20003800200 */
[----:B-1----:R-:W-:Y:S02]  /*7870*/  LOP3.LUT R2, R53, 0xffffe000, RZ, 0xc0, !PT ;  /* 0xffffe00035027812 */ /* 0x002fe400078ec0ff */
[----:B------:R-:W-:Y:S02]  /*7880*/  LOP3.LUT R3, R54, 0xffffe000, RZ, 0xc0, !PT ;  /* 0xffffe00036037812 */ /* 0x000fe400078ec0ff */
[----:B------:R-:W-:Y:S02]  /*7890*/  LOP3.LUT R20, R55, 0xffffe000, RZ, 0xc0, !PT ;  /* 0xffffe00037147812 */ /* 0x000fe400078ec0ff */
[----:B------:R-:W-:Y:S01]  /*78a0*/  LOP3.LUT R21, R48, 0xffffe000, RZ, 0xc0, !PT ;  /* 0xffffe00030157812 */ /* 0x000fe200078ec0ff */
[----:B------:R-:W-:Y:S01]  /*78b0*/  VIADD R48, R75, UR6 ;  /* 0x000000064b307c36 */ /* 0x000fe20008000000 */
[----:B------:R-:W-:Y:S01]  /*78c0*/  LOP3.LUT R34, R49, 0xffffe000, RZ, 0xc0, !PT ;  /* 0xffffe00031227812 */ /* 0x000fe200078ec0ff */
[----:B------:R-:W1:Y:S01]  /*78d0*/  LDTM.x16 R4, tmem[UR4+0x10] ;  /* 0x00001004000479ee */ /* 0x000e620008240000 */
[----:B------:R-:W-:Y:S01]  /*78e0*/  LOP3.LUT R36, R50, 0xffffe000, RZ, 0xc0, !PT ;  /* 0xffffe00032247812 */ /* 0x000fe200078ec0ff */
[----:B------:R-:W-:Y:S01]  /*78f0*/  NOP ;  /* 0x0000000000007918 */ /* 0x000fe20000000000 */
[----:B------:R-:W-:Y:S01]  /*7900*/  IADD3 R81, PT, PT, R81, 0xc0, RZ ;  /* 0x000000c051517810 */ /* 0x000fe20007ffe0ff */
[----:B------:R-:W-:Y:S01]  /*7910*/  IMAD.IADD R82, R82, 0x1, R48 ;  /* 0x0000000152527824 */ /* 0x000fe200078e0230 */
[----:B------:R-:W-:Y:S02]  /*7920*/  LOP3.LUT R37, R51, 0xffffe000, RZ, 0xc0, !PT ;  /* 0xffffe00033257812 */ /* 0x000fe400078ec0ff */
[----:B------:R-:W-:Y:S02]  /*7930*/  LOP3.LUT R81, R81, 0xfefffff8, RZ, 0xc0, !PT ;  /* 0xfefffff851517812 */ /* 0x000fe400078ec0ff */
[----:B------:R-:W-:Y:S02]  /*7940*/  LOP3.LUT R38, R40, 0xffffe000, RZ, 0xc0, !PT ;  /* 0xffffe00028267812 */ /* 0x000fe400078ec0ff */
[----:B------:R-:W-:Y:S01]  /*7950*/  LOP3.LUT R39, R41, 0xffffe000, RZ, 0xc0, !PT ;  /* 0xffffe00029277812 */ /* 0x000fe200078ec0ff */
[----:B-1----:R1:W-:Y:S01]  /*7960*/  SYNCS.ARRIVE.TRANS64.RED.A1T0 RZ, [R81+URZ], RZ ;  /* 0x000000ff51ff79a7 */ /* 0x0023e200081004ff */
[----:B------:R-:W-:Y:S02]  /*7970*/  LOP3.LUT R40, R42, 0xffffe000, RZ, 0xc0, !PT ;  /* 0xffffe0002a287812 */ /* 0x000fe400078ec0ff */
[----:B------:R-:W-:Y:S02]  /*7980*/  LOP3.LUT R41, R43, 0xffffe000, RZ, 0xc0, !PT ;  /* 0xffffe0002b297812 */ /* 0x000fe400078ec0ff */
[----:B------:R-:W-:Y:S02]  /*7990*/  IADD3 R83, PT, PT, R83, R48, RZ ;  /* 0x0000003053537210 */ /* 0x000fe40007ffe0ff */
[----:B------:R-:W-:Y:S02]  /*79a0*/  LOP3.LUT R42, R44, 0xffffe000, RZ, 0xc0, !PT ;  /* 0xffffe0002c2a7812 */ /* 0x000fe400078ec0ff */
[----:B------:R-:W-:Y:S02]  /*79b0*/  LOP3.LUT R43, R45, 0xffffe000, RZ, 0xc0, !PT ;  /* 0xffffe0002d2b7812 */ /* 0x000fe400078ec0ff */
[----:B------:R-:W-:Y:S01]  /*79c0*/  LOP3.LUT R44, R46, 0xffffe000, RZ, 0xc0, !PT ;  /* 0xffffe0002e2c7812 */ /* 0x000fe200078ec0ff */
[C---:B------:R-:W-:Y:S01]  /*79d0*/  FMUL R4, R33.reuse, R4 ;  /* 0x0000000421047220 */ /* 0x040fe20000400000 */
[C---:B------:R-:W-:Y:S01]  /*79e0*/  FMUL R5, R33.reuse, R5 ;  /* 0x0000000521057220 */ /* 0x040fe20000400000 */
[C---:B------:R-:W-:Y:S01]  /*79f0*/  FMUL R6, R33.reuse, R6 ;  /* 0x0000000621067220 */ /* 0x040fe20000400000 */
[----:B------:R-:W-:Y:S01]  /*7a00*/  FMUL R7, R33, R7 ;  /* 0x0000000721077220 */ /* 0x000fe20000400000 */
[C---:B------:R-:W-:Y:S01]  /*7a10*/  FFMA R4, R35.reuse, R0, R4 ;  /* 0x0000000023047223 */ /* 0x040fe20000000004 */
[C---:B------:R-:W-:Y:S01]  /*7a20*/  FFMA R5, R35.reuse, R2, R5 ;  /* 0x0000000223057223 */ /* 0x040fe20000000005 */
[C---:B------:R-:W-:Y:S01]  /*7a30*/  FFMA R6, R35.reuse, R3, R6 ;  /* 0x0000000323067223 */ /* 0x040fe20000000006 */
[----:B------:R-:W-:Y:S01]  /*7a40*/  FFMA R7, R35, R20, R7 ;  /* 0x0000001423077223 */ /* 0x000fe20000000007 */
[C---:B------:R-:W-:Y:S01]  /*7a50*/  FMUL R8, R33.reuse, R8 ;  /* 0x0000000821087220 */ /* 0x040fe20000400000 */
[C---:B------:R-:W-:Y:S01]  /*7a60*/  FMUL R9, R33.reuse, R9 ;  /* 0x0000000921097220 */ /* 0x040fe20000400000 */
[C---:B------:R-:W-:Y:S01]  /*7a70*/  FMUL R10, R33.reuse, R10 ;  /* 0x0000000a210a7220 */ /* 0x040fe20000400000 */
[----:B------:R-:W-:Y:S01]  /*7a80*/  FMUL R11, R33, R11 ;  /* 0x0000000b210b7220 */ /* 0x000fe20000400000 */
[----:B------:R-:W-:Y:S01]  /*7a90*/  F2FP.TF32.F32.PACK_B R4, R4 ;  /* 0x00000004ff04723e */ /* 0x000fe200024050ff */
[C---:B------:R-:W-:Y:S01]  /*7aa0*/  FFMA R8, R35.reuse, R21, R8 ;  /* 0x0000001523087223 */ /* 0x040fe20000000008 */
[----:B------:R-:W-:Y:S01]  /*7ab0*/  F2FP.TF32.F32.PACK_B R5, R5 ;  /* 0x00000005ff05723e */ /* 0x000fe200024050ff */
[C---:B------:R-:W-:Y:S01]  /*7ac0*/  FFMA R9, R35.reuse, R34, R9 ;  /* 0x0000002223097223 */ /* 0x040fe20000000009 */
[----:B------:R-:W-:Y:S01]  /*7ad0*/  F2FP.TF32.F32.PACK_B R6, R6 ;  /* 0x00000006ff06723e */ /* 0x000fe200024050ff */
[C---:B------:R-:W-:Y:S01]  /*7ae0*/  FFMA R10, R35.reuse, R36, R10 ;  /* 0x00000024230a7223 */ /* 0x040fe2000000000a */
[----:B------:R-:W-:Y:S01]  /*7af0*/  F2FP.TF32.F32.PACK_B R7, R7 ;  /* 0x00000007ff07723e */ /* 0x000fe200024050ff */
[----:B------:R-:W-:Y:S01]  /*7b00*/  FFMA R11, R35, R37, R11 ;  /* 0x00000025230b7223 */ /* 0x000fe2000000000b */
[C---:B------:R-:W-:Y:S01]  /*7b10*/  FMUL R12, R33.reuse, R12 ;  /* 0x0000000c210c7220 */ /* 0x040fe20000400000 */
[----:B------:R-:W-:Y:S01]  /*7b20*/  F2FP.TF32.F32.PACK_B R8, R8 ;  /* 0x00000008ff08723e */ /* 0x000fe200024050ff */
[----:B------:R-:W-:Y:S01]  /*7b30*/  IMAD.IADD R0, R74, 0x1, R83 ;  /* 0x000000014a007824 */ /* 0x000fe200078e0253 */
[----:B------:R1:W-:Y:S01]  /*7b40*/  STS.128 [R75+UR6], R4 ;  /* 0x000000044b007988 */ /* 0x0003e20008000c06 */
        /* <DEDUP_REMOVED lines=9> */
[----:B------:R-:W-:Y:S01]  /*7be0*/  FFMA R15, R35, R41, R15 ;  /* 0x00000029230f7223 */ /* 0x000fe2000000000f */
[C---:B------:R-:W-:Y:S01]  /*7bf0*/  FMUL R16, R33.reuse, R16 ;  /* 0x0000001021107220 */ /* 0x040fe20000400000 */
[----:B------:R-:W-:Y:S01]  /*7c00*/  F2FP.TF32.F32.PACK_B R12, R12 ;  /* 0x0000000cff0c723e */ /* 0x000fe200024050ff */
[----:B------:R1:W-:Y:S01]  /*7c10*/  STS.128 [R83+0x10], R8 ;  /* 0x0000100853007388 */ /* 0x0003e20000000c00 */
[----:B------:R-:W-:Y:S01]  /*7c20*/  FMUL R17, R33, R17 ;  /* 0x0000001121117220 */ /* 0x000fe20000400000 */
[----:B------:R-:W-:Y:S01]  /*7c30*/  LOP3.LUT R45, R47, 0xffffe000, RZ, 0xc0, !PT ;  /* 0xffffe0002f2d7812 */ /* 0x000fe200078ec0ff */
        /* <DEDUP_REMOVED lines=9> */
[----:B------:R-:W-:Y:S02]  /*7cd0*/  F2FP.TF32.F32.PACK_B R16, R16 ;  /* 0x00000010ff10723e */ /* 0x000fe400024050ff */
[----:B------:R1:W-:Y:S01]  /*7ce0*/  STS.128 [R82+0x20], R12 ;  /* 0x0000200c52007388 */ /* 0x0003e20000000c00 */
[----:B------:R-:W-:Y:S02]  /*7cf0*/  F2FP.TF32.F32.PACK_B R17, R17 ;  /* 0x00000011ff11723e */ /* 0x000fe400024050ff */
        /* <DEDUP_REMOVED lines=11> */
[----:B------:R-:W-:Y:S02]  /*7db0*/  UIADD3 UR5, UPT, UPT, UR37, UR6, URZ ;  /* 0x0000000625057290 */ /* 0x000fe4000fffe0ff */
[----:B------:R-:W-:Y:S02]  /*7dc0*/  UIADD3 UR4, UP0, UPT, UR54, 0x680, URZ ;  /* 0x0000068036047890 */ /* 0x000fe4000ff1e0ff */
[----:B------:R-:W-:Y:S02]  /*7dd0*/  UIADD3 UR12, UPT, UPT, UR5, 0x200, URZ ;  /* 0x00000200050c7890 */ /* 0x000fe4000fffe0ff */
[----:B------:R-:W-:Y:S02]  /*7de0*/  UIADD3 UR8, UPT, UPT, UR5, 0x1200, URZ ;  /* 0x0000120005087890 */ /* 0x000fe4000fffe0ff */
[----:B------:R-:W-:Y:S02]  /*7df0*/  UIADD3 UR13, UPT, UPT, UR41, 0x10, URZ ;  /* 0x00000010290d7890 */ /* 0x000fe4000fffe0ff */
[----:B------:R-:W-:Y:S01]  /*7e00*/  UIADD3.X UR5, UPT, UPT, URZ, UR55, URZ, UP0, !UPT ;  /* 0x00000037ff057290 */ /* 0x000fe200087fe4ff */
[----:B------:R-:W-:Y:S01]  /*7e10*/  UMOV UR14, UR42 ;  /* 0x0000002a000e7c82 */ /* 0x000fe20008000000 */
[----:B------:R-:W-:Y:S01]  /*7e20*/  UMOV UR15, UR60 ;  /* 0x0000003c000f7c82 */ /* 0x000fe20008000000 */
[----:B------:R-:W-:Y:S01]  /*7e30*/  UIADD3 UR9, UPT, UPT, UR41, 0x30, URZ ;  /* 0x0000003029097890 */ /* 0x000fe2000fffe0ff */
[----:B------:R-:W-:Y:S01]  /*7e40*/  UMOV UR10, UR42 ;  /* 0x0000002a000a7c82 */ /* 0x000fe20008000000 */
[----:B------:R-:W-:Y:S04]  /*7e50*/  UMOV UR11, UR60 ;  /* 0x0000003c000b7c82 */ /* 0x000fe80008000000 */
[----:B------:R2:W-:Y:S03]  /*7e60*/  UTMASTG.3D [UR12], [UR4] ;  /* 0x0000000c040073b5 */ /* 0x0005e60008010000 */
[----:B------:R2:W-:Y:S02]  /*7e70*/  UTMASTG.3D [UR8], [UR4] ;  /* 0x00000008040073b5 */ /* 0x0005e40008010000 */
[----:B--2---:R0:W-:Y:S02]  /*7e80*/  UTMACMDFLUSH ;  /* 0x00000000000079b7 */ /* 0x0041e40000000000 */
.L_x_128:
[----:B------:R-:W-:Y:S05]  /*7e90*/  BSYNC.RECONVERGENT B0 ;  /* 0x0000000000007941 */ /* 0x000fea0003800200 */
.L_x_127:
[----:B------:R-:W-:Y:S01]  /*7ea0*/  UIADD3 UR4, UPT, UPT, UR39, 0x1, URZ ;  /* 0x0000000127047890 */ /* 0x000fe2000fffe0ff */
[----:B------:R-:W-:Y:S03]  /*7eb0*/  BSSY.RECONVERGENT B0, `(.L_x_129) ;  /* 0x0000008000007945 */ /* 0x000fe60003800200 */
[----:B------:R-:W-:Y:S04]  /*7ec0*/  UISETP.NE.AND UP0, UPT, UR4, 0x3, UPT ;  /* 0x000000030400788c */ /* 0x000fe8000bf05270 */
[----:B------:R-:W-:Y:S02]  /*7ed0*/  UISETP.EQ.XOR UP1, UPT, UR38, 0x3, !UP0 ;  /* 0x000000032600788c */ /* 0x000fe4000c722a70 */
[----:B------:R-:W-:Y:S02]  /*7ee0*/  USEL UR36, UR4, URZ, UP0 ;  /* 0x000000ff04247287 */ /* 0x000fe40008000000 */
[----:B------:R-:W-:Y:S04]  /*7ef0*/  USEL UR5, URZ, 0x1, !UP1 ;  /* 0x00000001ff057887 */ /* 0x000fe8000c800000 */
[----:B------:R-:W-:Y:S01]  /*7f00*/  ULOP3.LUT UR46, UR46, UR5, URZ, 0x3c, !UPT ;  /* 0x000000052e2e7292 */ /* 0x000fe2000f8e3cff */
[----:B------:R-:W-:Y:S11]  /*7f10*/  @P0 BRA `(.L_x_130) ;  /* 0x0000000000040947 */ /* 0x000ff60003800000 */
[----:B------:R-:W-:Y:S04]  /*7f20*/  DEPBAR.LE SB0, 0x1 ;  /* 0x000080400000791a */ /* 0x000fe80000000000 */
.L_x_130:
[----:B------:R-:W-:Y:S05]  /*7f30*/  BSYNC.RECONVERGENT B0 ;  /* 0x0000000000007941 */ /* 0x000fea0003800200 */
.L_x_129:
[----:B------:R-:W-:Y:S01]  /*7f40*/  BAR.SYNC.DEFER_BLOCKING 0x1, 0x80 ;  /* 0x0042000000007b1d */ /* 0x000fe20000010000 */
[----:B------:R-:W-:Y:S01]  /*7f50*/  UISETP.NE.AND UP0, UPT, UR45, -0x2, UPT ;  /* 0xfffffffe2d00788c */ /* 0x000fe2000bf05270 */
[----:B------:R-:W-:Y:S08]  /*7f60*/  IADD3 R31, PT, PT, R31, 0x1, RZ ;  /* 0x000000011f1f7810 */ /* 0x000ff00007ffe0ff */
[----:B------:R-:W-:Y:S05]  /*7f70*/  BRA.U !UP0, `(.L_x_131) ;  /* 0x0000000108287547 */ /* 0x000fea000b800000 */
[----:B------:R-:W-:Y:S01]  /*7f80*/  ISETP.NE.AND P0, PT, R80, RZ, PT ;  /* 0x000000ff5000720c */ /* 0x000fe20003f05270 */
[----:B------:R-:W-:Y:S01]  /*7f90*/  IMAD.U32 R2, RZ, RZ, UR44 ;  /* 0x0000002cff027e24 */ /* 0x000fe2000f8e00ff */
[----:B------:R-:W-:Y:S01]  /*7fa0*/  UIADD3 UR4, UPT, UPT, UR44, 0x1, URZ ;  /* 0x000000012c047890 */ /* 0x000fe2000fffe0ff */
[----:B-1----:R-:W-:Y:S03]  /*7fb0*/  IMAD.U32 R0, RZ, RZ, UR47 ;  /* 0x0000002fff007e24 */ /* 0x002fe6000f8e00ff */
[----:B------:R-:W-:Y:S04]  /*7fc0*/  UISETP.NE.AND UP0, UPT, UR4, 0x3, UPT ;  /* 0x000000030400788c */ /* 0x000fe8000bf05270 */
[----:B------:R-:W-:Y:S03]  /*7fd0*/  USEL UR44, UR4, URZ, UP0 ;  /* 0x000000ff042c7287 */ /* 0x000fe60008000000 */
[----:B------:R-:W-:Y:S05]  /*7fe0*/  @P0 LEA R2, R2, UR37, 0x3 ;  /* 0x0000002502020c11 */ /* 0x000fea000f8e18ff */
[----:B------:R-:W-:Y:S05]  /*7ff0*/  @P0 VIADD R2, R2, 0x58 ;  /* 0x0000005802020836 */ /* 0x000fea0000000000 */
[----:B------:R-:W-:Y:S04]  /*8000*/  @P0 PRMT R0, R0, 0x654, R2 ;  /* 0x0000065400000816 */ /* 0x000fe80000000002 */
[----:B------:R2:W-:Y:S03]  /*8010*/  @P0 SYNCS.ARRIVE.TRANS64.RED.A1T0 RZ, [R0+URZ], RZ ;  /* 0x000000ff00ff09a7 */ /* 0x0005e600081004ff */
.L_x_131:
[----:B------:R-:W-:Y:S01]  /*8020*/  ISETP.NE.AND P2, PT, R77, RZ, PT ;  /* 0x000000ff4d00720c */ /* 0x000fe20003f45270 */
[----:B------:R-:W-:Y:S01]  /*8030*/  UIADD3 UR45, UPT, UPT, UR45, 0x2, URZ ;  /* 0x000000022d2d7890 */ /* 0x000fe2000fffe0ff */
[----:B------:R-:W-:Y:S01]  /*8040*/  ISETP.NE.AND P0, PT, R79, 0x2, PT ;  /* 0x000000024f00780c */ /* 0x000fe20003f05270 */
[----:B-1----:R-:W-:Y:S01]  /*8050*/  IMAD.IADD R15, R29, 0x1, R62 ;  /* 0x000000011d0f7824 */ /* 0x002fe200078e023e */
[----:B------:R-:W-:Y:S01]  /*8060*/  ISETP.NE.AND P1, PT, R31, 0x4, PT ;  /* 0x000000041f00780c */ /* 0x000fe20003f25270 */
[----:B------:R-:W-:Y:S01]  /*8070*/  IMAD.IADD R14, R30, 0x1, R63 ;  /* 0x000000011e0e7824 */ /* 0x000fe200078e023f */
[----:B------:R-:W-:Y:S02]  /*8080*/  SEL R2, RZ, 0x1, P0 ;  /* 0x00000001ff027807 */ /* 0x000fe40000000000 */
[----:B--2---:R-:W-:Y:S02]  /*8090*/  SEL R0, RZ, 0x1, P1 ;  /* 0x00000001ff007807 */ /* 0x004fe40000800000 */
[----:B------:R-:W-:Y:S02]  /*80a0*/  LOP3.LUT R72, R72, R2, RZ, 0x3c, !PT ;  /* 0x0000000248487212 */ /* 0x000fe400078e3cff */
[----:B------:R-:W-:Y:S02]  /*80b0*/  LOP3.LUT R73, R73, R0, RZ, 0x3c, !PT ;  /* 0x0000000049497212 */ /* 0x000fe400078e3cff */
[----:B------:R-:W-:Y:S02]  /*80c0*/  @P2 R2UR UR60, R71 ;  /* 0x00000000473c22ca */ /* 0x000fe400000e0000 */
[----:B------:R-:W-:Y:S02]  /*80d0*/  SEL R79, R79, RZ, P0 ;  /* 0x000000ff4f4f7207 */ /* 0x000fe40000000000 */
[----:B------:R-:W-:Y:S01]  /*80e0*/  SEL R31, R31, RZ, P1 ;  /* 0x000000ff1f1f7207 */ /* 0x000fe20000800000 */
[----:B------:R-:W-:Y:S10]  /*80f0*/  @P2 BRA `(.L_x_132) ;  /* 0xffffffdc00582947 */ /* 0x000ff4000383ffff */
[----:B------:R-:W-:-:S09]  /*8100*/  UISETP.NE.AND UP0, UPT, UR53, URZ, UPT ;  /* 0x000000ff3500728c */ /* 0x000fd2000bf05270 */
[----:B------:R-:W-:Y:S05]  /*8110*/  BRA.U !UP0, `(.L_x_133) ;  /* 0x0000000108487547 */ /* 0x000fea000b800000 */
[----:B------:R-:W1:Y:S02]  /*8120*/  LDCU.64 UR4, c[0x0][0x890] ;  /* 0x00011200ff0477ac */ /* 0x000e640008000a00 */
[----:B-1----:R-:W-:-:S04]  /*8130*/  UISETP.NE.U32.AND UP0, UPT, UR4, URZ, UPT ;  /* 0x000000ff0400728c */ /* 0x002fc8000bf05070 */
[----:B------:R-:W-:-:S09]  /*8140*/  UISETP.NE.AND.EX UP0, UPT, UR5, URZ, UPT, UP0 ;  /* 0x000000ff0500728c */ /* 0x000fd2000bf05300 */
[----:B------:R-:W-:Y:S05]  /*8150*/  BRA.U UP0, `(.L_x_134) ;  /* 0x00000001000c7547 */ /* 0x000fea000b800000 */
[----:B------:R-:W-:-:S13]  /*8160*/  FSETP.NEU.AND P0, PT, R35, RZ, PT ;  /* 0x000000ff2300720b */ /* 0x000fda0003f0d000 */
[----:B------:R-:W-:Y:S05]  /*8170*/  @!P0 EXIT ;  /* 0x000000000000894d */ /* 0x000fea0003800000 */
[----:B------:R-:W-:Y:S05]  /*8180*/  BRA `(.L_x_133) ;  /* 0x00000000002c7947 */ /* 0x000fea0003800000 */
.L_x_134:
[----:B------:R-:W-:Y:S01]  /*8190*/  ISETP.NE.AND P0, PT, R78, RZ, PT ;  /* 0x000000ff4e00720c */ /* 0x000fe20003f05270 */
[----:B------:R-:W-:-:S12]  /*81a0*/  BSSY.RECONVERGENT B0, `(.L_x_133) ;  /* 0x0000009000007945 */ /* 0x000fd80003800200 */
[----:B------:R-:W-:Y:S05]  /*81b0*/  @P0 BRA `(.L_x_135) ;  /* 0x0000000000140947 */ /* 0x000fea0003800000 */
[----:B------:R-:W1:Y:S02]  /*81c0*/  LDCU.64 UR4, c[0x0][0x888] ;  /* 0x00011100ff0477ac */ /* 0x000e640008000a00 */
[----:B-1----:R-:W-:-:S04]  /*81d0*/  ISETP.NE.U32.AND P0, PT, RZ, UR4, PT ;  /* 0x00000004ff007c0c */ /* 0x002fc8000bf05070 */
[----:B------:R-:W-:-:S13]  /*81e0*/  ISETP.NE.AND.EX P0, PT, RZ, UR5, PT, P0 ;  /* 0x00000005ff007c0c */ /* 0x000fda000bf05300 */
[----:B------:R-:W-:Y:S05]  /*81f0*/  @!P0 EXIT ;  /* 0x000000000000894d */ /* 0x000fea0003800000 */
[----:B------:R-:W-:Y:S05]  /*8200*/  BRA `(.L_x_136) ;  /* 0x0000000000087947 */ /* 0x000fea0003800000 */
.L_x_135:
[----:B------:R-:W-:-:S13]  /*8210*/  FSETP.NEU.AND P0, PT, R35, RZ, PT ;  /* 0x000000ff2300720b */ /* 0x000fda0003f0d000 */
[----:B------:R-:W-:Y:S05]  /*8220*/  @!P0 EXIT ;  /* 0x000000000000894d */ /* 0x000fea0003800000 */
.L_x_136:
[----:B------:R-:W-:Y:S05]  /*8230*/  BSYNC.RECONVERGENT B0 ;  /* 0x0000000000007941 */ /* 0x000fea0003800200 */
.L_x_133:
[----:B------:R-:W-:Y:S01]  /*8240*/  ULEA UR4, UR44, UR37, 0x3 ;  /* 0x000000252c047291 */ /* 0x000fe2000f8e18ff */
[----:B------:R-:W-:-:S04]  /*8250*/  DEPBAR.LE SB0, 0x0 ;  /* 0x000080000000791a */ /* 0x000fc80000000000 */
[----:B------:R-:W-:-:S04]  /*8260*/  UIADD3 UR4, UPT, UPT, UR4, 0x58, URZ ;  /* 0x0000005804047890 */ /* 0x000fc8000fffe0ff */
[----:B------:R-:W-:-:S09]  /*8270*/  UPRMT UR4, UR47, 0x654, UR4 ;  /* 0x000006542f047896 */ /* 0x000fd20008000004 */
[----:B------:R-:W-:Y:S01]  /*8280*/  SYNCS.ARRIVE.TRANS64.RED.A1T0 RZ, [UR4], RZ ;  /* 0x000000ffffff79a7 */ /* 0x000fe20008100404 */
[----:B------:R-:W-:Y:S05]  /*8290*/  EXIT ;  /* 0x000000000000794d */ /* 0x000fea0003800000 */
.L_x_24:
[----:B--2---:R2:W4:Y:S02]  /*82a0*/  SYNCS.PHASECHK.TRANS64.TRYWAIT P0, [R2+URZ+0xf0], R3 ;  /* 0x0000f003020075a7 */ /* 0x00452400080011ff */
[----:B----4-:R-:W-:Y:S05]  /*82b0*/  @!P0 NANOSLEEP.SYNCS 0x989680 ;  /* 0x009896800000895d */ /* 0x010fea0003900000 */
[----:B------:R-:W4:Y:S02]  /*82c0*/  @!P0 SYNCS.PHASECHK.TRANS64 P0, [R2+URZ+0xf0], R3 ;  /* 0x0000f003020085a7 */ /* 0x000f2400080010ff */
[----:B----4-:R-:W-:Y:S05]  /*82d0*/  @!P0 BRA `(.L_x_24) ;  /* 0xfffffffc00f08947 */ /* 0x010fea000383ffff */
[----:B------:R-:W-:Y:S05]  /*82e0*/  BRA `(.L_x_137) ;  /* 0xffffff94004c7947 */ /* 0x000fea000383ffff */
.L_x_27:
[----:B------:R-:W-:-:S07]  /*82f0*/  MOV R2, UR7 ;  /* 0x0000000700027c02 */ /* 0x000fce0008000f00 */
.L_x_138:
[----:B-1----:R1:W2:Y:S02]  /*8300*/  SYNCS.PHASECHK.TRANS64.TRYWAIT P0, [R2+URZ+0x20], R4 ;  /* 0x00002004020075a7 */ /* 0x0022a400080011ff */
[----:B--2---:R-:W-:Y:S05]  /*8310*/  @!P0 NANOSLEEP.SYNCS 0x989680 ;  /* 0x009896800000895d */ /* 0x004fea0003900000 */
[----:B------:R-:W2:Y:S02]  /*8320*/  @!P0 SYNCS.PHASECHK.TRANS64 P0, [R2+URZ+0x20], R4 ;  /* 0x00002004020085a7 */ /* 0x000ea400080010ff */
[----:B--2---:R-:W-:Y:S05]  /*8330*/  @!P0 BRA `(.L_x_138) ;  /* 0xfffffffc00f08947 */ /* 0x004fea000383ffff */
[----:B------:R-:W-:Y:S05]  /*8340*/  BRA `(.L_x_26) ;  /* 0xffffff9400b47947 */ /* 0x000fea000383ffff */
.L_x_36:
[----:B------:R-:W-:-:S07]  /*8350*/  MOV R2, UR7 ;  /* 0x0000000700027c02 */ /* 0x000fce0008000f00 */
.L_x_139:
[----:B-1----:R1:W2:Y:S02]  /*8360*/  SYNCS.PHASECHK.TRANS64.TRYWAIT P0, [R2+URZ+0x20], R4 ;  /* 0x00002004020075a7 */ /* 0x0022a400080011ff */
[----:B--2---:R-:W-:Y:S05]  /*8370*/  @!P0 NANOSLEEP.SYNCS 0x989680 ;  /* 0x009896800000895d */ /* 0x004fea0003900000 */
[----:B------:R-:W2:Y:S02]  /*8380*/  @!P0 SYNCS.PHASECHK.TRANS64 P0, [R2+URZ+0x20], R4 ;  /* 0x00002004020085a7 */ /* 0x000ea400080010ff */
[----:B--2---:R-:W-:Y:S05]  /*8390*/  @!P0 BRA `(.L_x_139) ;  /* 0xfffffffc00f08947 */ /* 0x004fea000383ffff */
[----:B------:R-:W-:Y:S05]  /*83a0*/  BRA `(.L_x_35) ;  /* 0xffffff9c00087947 */ /* 0x000fea000383ffff */
.L_x_43:
[----:B-1----:R1:W2:Y:S02]  /*83b0*/  SYNCS.PHASECHK.TRANS64.TRYWAIT P0, [R2+URZ+0x80], R3 ;  /* 0x00008003020075a7 */ /* 0x0022a400080011ff */
[----:B--2---:R-:W-:Y:S05]  /*83c0*/  @!P0 NANOSLEEP.SYNCS 0x989680 ;  /* 0x009896800000895d */ /* 0x004fea0003900000 */
[----:B------:R-:W2:Y:S02]  /*83d0*/  @!P0 SYNCS.PHASECHK.TRANS64 P0, [R2+URZ+0x80], R3 ;  /* 0x00008003020085a7 */ /* 0x000ea400080010ff */
[----:B--2---:R-:W-:Y:S05]  /*83e0*/  @!P0 BRA `(.L_x_43) ;  /* 0xfffffffc00f08947 */ /* 0x004fea000383ffff */
[----:B------:R-:W-:Y:S05]  /*83f0*/  BRA `(.L_x_140) ;  /* 0xffffffa0003c7947 */ /* 0x000fea000383ffff */
.L_x_47:
[----:B---3--:R-:W-:-:S07]  /*8400*/  MOV R0, UR4 ;  /* 0x0000000400007c02 */ /* 0x008fce0008000f00 */
.L_x_141:
[----:B-1----:R1:W2:Y:S02]  /*8410*/  SYNCS.PHASECHK.TRANS64.TRYWAIT P0, [R0+URZ], R2 ;  /* 0x00000002000075a7 */ /* 0x0022a400080011ff */
[----:B--2---:R-:W-:Y:S05]  /*8420*/  @!P0 NANOSLEEP.SYNCS 0x989680 ;  /* 0x009896800000895d */ /* 0x004fea0003900000 */
[----:B------:R-:W2:Y:S02]  /*8430*/  @!P0 SYNCS.PHASECHK.TRANS64 P0, [R0+URZ], R2 ;  /* 0x00000002000085a7 */ /* 0x000ea400080010ff */
[----:B--2---:R-:W-:Y:S05]  /*8440*/  @!P0 BRA `(.L_x_141) ;  /* 0xfffffffc00f08947 */ /* 0x004fea000383ffff */
[----:B------:R-:W-:Y:S05]  /*8450*/  BRA `(.L_x_142) ;  /* 0xffffffa400ac7947 */ /* 0x000fea000383ffff */
.L_x_48:
[----:B---3--:R-:W-:-:S07]  /*8460*/  MOV R0, UR5 ;  /* 0x0000000500007c02 */ /* 0x008fce0008000f00 */
.L_x_143:
[----:B-1----:R1:W2:Y:S02]  /*8470*/  SYNCS.PHASECHK.TRANS64.TRYWAIT P0, [R0+URZ], R3 ;  /* 0x00000003000075a7 */ /* 0x0022a400080011ff */
[----:B--2---:R-:W-:Y:S05]  /*8480*/  @!P0 NANOSLEEP.SYNCS 0x989680 ;  /* 0x009896800000895d */ /* 0x004fea0003900000 */
[----:B------:R-:W2:Y:S02]  /*8490*/  @!P0 SYNCS.PHASECHK.TRANS64 P0, [R0+URZ], R3 ;  /* 0x00000003000085a7 */ /* 0x000ea400080010ff */
[----:B--2---:R-:W-:Y:S05]  /*84a0*/  @!P0 BRA `(.L_x_143) ;  /* 0xfffffffc00f08947 */ /* 0x004fea000383ffff */
[----:B------:R-:W-:Y:S05]  /*84b0*/  BRA `(.L_x_144) ;  /* 0xffffffa400b87947 */ /* 0x000fea000383ffff */
.L_x_49:
[----:B---3--:R-:W-:-:S07]  /*84c0*/  MOV R0, UR5 ;  /* 0x0000000500007c02 */ /* 0x008fce0008000f00 */
.L_x_145:
[----:B-1----:R1:W2:Y:S02]  /*84d0*/  SYNCS.PHASECHK.TRANS64.TRYWAIT P0, [R0+URZ], R3 ;  /* 0x00000003000075a7 */ /* 0x0022a400080011ff */
[----:B--2---:R-:W-:Y:S05]  /*84e0*/  @!P0 NANOSLEEP.SYNCS 0x989680 ;  /* 0x009896800000895d */ /* 0x004fea0003900000 */
[----:B------:R-:W2:Y:S02]  /*84f0*/  @!P0 SYNCS.PHASECHK.TRANS64 P0, [R0+URZ], R3 ;  /* 0x00000003000085a7 */ /* 0x000ea400080010ff */
[----:B--2---:R-:W-:Y:S05]  /*8500*/  @!P0 BRA `(.L_x_145) ;  /* 0xfffffffc00f08947 */ /* 0x004fea000383ffff */
[----:B------:R-:W-:Y:S05]  /*8510*/  BRA `(.L_x_146) ;  /* 0xffffffa400c47947 */ /* 0x000fea000383ffff */
.L_x_52:
[----:B-1----:R1:W2:Y:S02]  /*8520*/  SYNCS.PHASECHK.TRANS64.TRYWAIT P0, [R0+URZ+0xe0], R4 ;  /* 0x0000e004000075a7 */ /* 0x0022a400080011ff */
[----:B--2---:R-:W-:Y:S05]  /*8530*/  @!P0 NANOSLEEP.SYNCS 0x989680 ;  /* 0x009896800000895d */ /* 0x004fea0003900000 */
[----:B------:R-:W2:Y:S02]  /*8540*/  @!P0 SYNCS.PHASECHK.TRANS64 P0, [R0+URZ+0xe0], R4 ;  /* 0x0000e004000085a7 */ /* 0x000ea400080010ff */
[----:B--2---:R-:W-:Y:S05]  /*8550*/  @!P0 BRA `(.L_x_52) ;  /* 0xfffffffc00f08947 */ /* 0x004fea000383ffff */
[----:B------:R-:W-:Y:S05]  /*8560*/  BRA `(.L_x_147) ;  /* 0xffffffa800247947 */ /* 0x000fea000383ffff */
.L_x_53:
[----:B------:R-:W-:-:S07]  /*8570*/  MOV R0, UR4 ;  /* 0x0000000400007c02 */ /* 0x000fce0008000f00 */
.L_x_148:
[----:B-1----:R1:W2:Y:S02]  /*8580*/  SYNCS.PHASECHK.TRANS64.TRYWAIT P0, [R0+URZ+0x90], R5 ;  /* 0x00009005000075a7 */ /* 0x0022a400080011ff */
[----:B--2---:R-:W-:Y:S05]  /*8590*/  @!P0 NANOSLEEP.SYNCS 0x989680 ;  /* 0x009896800000895d */ /* 0x004fea0003900000 */
[----:B------:R-:W2:Y:S02]  /*85a0*/  @!P0 SYNCS.PHASECHK.TRANS64 P0, [R0+URZ+0x90], R5 ;  /* 0x00009005000085a7 */ /* 0x000ea400080010ff */
[----:B--2---:R-:W-:Y:S05]  /*85b0*/  @!P0 BRA `(.L_x_148) ;  /* 0xfffffffc00f08947 */ /* 0x004fea000383ffff */
[----:B------:R-:W-:Y:S05]  /*85c0*/  BRA `(.L_x_149) ;  /* 0xffffffa800347947 */ /* 0x000fea000383ffff */
.L_x_54:
[----:B-1----:R1:W2:Y:S02]  /*85d0*/  SYNCS.PHASECHK.TRANS64.TRYWAIT P1, [R0+URZ+0x80], R4 ;  /* 0x00008004000075a7 */ /* 0x0022a400080211ff */
[----:B--2---:R-:W-:Y:S05]  /*85e0*/  @!P1 NANOSLEEP.SYNCS 0x989680 ;  /* 0x009896800000995d */ /* 0x004fea0003900000 */
[----:B------:R-:W2:Y:S02]  /*85f0*/  @!P1 SYNCS.PHASECHK.TRANS64 P1, [R0+URZ+0x80], R4 ;  /* 0x00008004000095a7 */ /* 0x000ea400080210ff */
[----:B--2---:R-:W-:Y:S05]  /*8600*/  @!P1 BRA `(.L_x_54) ;  /* 0xfffffffc00f09947 */ /* 0x004fea000383ffff */
[----:B------:R-:W-:Y:S05]  /*8610*/  BRA `(.L_x_150) ;  /* 0xffffffa800647947 */ /* 0x000fea000383ffff */
.L_x_57:
[----:B------:R-:W-:-:S07]  /*8620*/  MOV R0, UR4 ;  /* 0x0000000400007c02 */ /* 0x000fce0008000f00 */
.L_x_151:
[----:B-1----:R1:W2:Y:S02]  /*8630*/  SYNCS.PHASECHK.TRANS64.TRYWAIT P0, [R0+URZ+0x90], R2 ;  /* 0x00009002000075a7 */ /* 0x0022a400080011ff */
[----:B--2---:R-:W-:Y:S05]  /*8640*/  @!P0 NANOSLEEP.SYNCS 0x989680 ;  /* 0x009896800000895d */ /* 0x004fea0003900000 */
[----:B------:R-:W2:Y:S02]  /*8650*/  @!P0 SYNCS.PHASECHK.TRANS64 P0, [R0+URZ+0x90], R2 ;  /* 0x00009002000085a7 */ /* 0x000ea400080010ff */
[----:B--2---:R-:W-:Y:S05]  /*8660*/  @!P0 BRA `(.L_x_151) ;  /* 0xfffffffc00f08947 */ /* 0x004fea000383ffff */
[----:B------:R-:W-:Y:S05]  /*8670*/  BRA `(.L_x_56) ;  /* 0xffffffa800b87947 */ /* 0x000fea000383ffff */
.L_x_66:
[----:B-1----:R-:W-:-:S04]  /*8680*/  MOV R4, UR5 ;  /* 0x0000000500047c02 */ /* 0x002fc80008000f00 */
[----:B------:R1:W2:Y:S03]  /*8690*/  SYNCS.PHASECHK.TRANS64.TRYWAIT P0, [R4+URZ+0x8], R5 ;  /* 0x00000805040075a7 */ /* 0x0002a600080011ff */
[----:B--2---:R-:W-:Y:S05]  /*86a0*/  @!P0 NANOSLEEP.SYNCS 0x989680 ;  /* 0x009896800000895d */ /* 0x004fea0003900000 */
[----:B------:R-:W2:Y:S02]  /*86b0*/  @!P0 SYNCS.PHASECHK.TRANS64 P0, [R4+URZ+0x8], R5 ;  /* 0x00000805040085a7 */ /* 0x000ea400080010ff */
[----:B--2---:R-:W-:Y:S05]  /*86c0*/  @!P0 BRA `(.L_x_66) ;  /* 0xfffffffc00ec8947 */ /* 0x004fea000383ffff */
[----:B------:R-:W-:Y:S05]  /*86d0*/  BRA `(.L_x_65) ;  /* 0xffffffac00747947 */ /* 0x000fea000383ffff */
.L_x_68:
[----:B------:R-:W-:Y:S01]  /*86e0*/  BSSY B0, `(.L_x_152) ;  /* 0x0000006000007945 */ /* 0x000fe20003800000 */
[----:B------:R-:W-:-:S07]  /*86f0*/  MOV R15, 0xffffffff ;  /* 0xffffffff000f7802 */ /* 0x000fce0000000f00 */
[----:B-1---5:R-:W-:Y:S05]  /*8700*/  WARPSYNC.COLLECTIVE R15, `(.L_x_153) ;  /* 0x000000000f0c7348 */ /* 0x022fea0003c00000 */
[----:B------:R-:W-:Y:S02]  /*8710*/  ELECT P6, UR79, PT ;  /* 0x00000000004f782f */ /* 0x000fe400038c0000 */
[----:B------:R-:W-:Y:S01]  /*8720*/  MOV R14, UR79 ;  /* 0x0000004f000e7c02 */ /* 0x000fe20008000f00 */
[----:B-1---5:R-:W-:Y:S10]  /*8730*/  ENDCOLLECTIVE ;  /* 0x000000000000791b */ /* 0x022ff40003800000 */
.L_x_153:
[----:B------:R-:W-:Y:S05]  /*8740*/  BSYNC B0 ;  /* 0x0000000000007941 */ /* 0x000fea0003800000 */
.L_x_152:
[----:B------:R-:W-:Y:S05]  /*8750*/  BRA `(.L_x_154) ;  /* 0xffffffac00a87947 */ /* 0x000fea000383ffff */
.L_x_70:
[----:B-1----:R-:W-:-:S04]  /*8760*/  MOV R2, UR5 ;  /* 0x0000000500027c02 */ /* 0x002fc80008000f00 */
[----:B------:R1:W2:Y:S03]  /*8770*/  SYNCS.PHASECHK.TRANS64.TRYWAIT P0, [R2+URZ+0x8], R3 ;  /* 0x00000803020075a7 */ /* 0x0002a600080011ff */
[----:B--2---:R-:W-:Y:S05]  /*8780*/  @!P0 NANOSLEEP.SYNCS 0x989680 ;  /* 0x009896800000895d */ /* 0x004fea0003900000 */
[----:B------:R-:W2:Y:S02]  /*8790*/  @!P0 SYNCS.PHASECHK.TRANS64 P0, [R2+URZ+0x8], R3 ;  /* 0x00000803020085a7 */ /* 0x000ea400080010ff */
[----:B--2---:R-:W-:Y:S05]  /*87a0*/  @!P0 BRA `(.L_x_70) ;  /* 0xfffffffc00ec8947 */ /* 0x004fea000383ffff */
[----:B------:R-:W-:Y:S05]  /*87b0*/  BRA `(.L_x_69) ;  /* 0xffffffac00ac7947 */ /* 0x000fea000383ffff */
.L_x_71:
[----:B-1----:R1:W2:Y:S02]  /*87c0*/  SYNCS.PHASECHK.TRANS64.TRYWAIT P0, [R0+URZ+0x80], R4 ;  /* 0x00008004000075a7 */ /* 0x0022a400080011ff */
[----:B--2---:R-:W-:Y:S05]  /*87d0*/  @!P0 NANOSLEEP.SYNCS 0x989680 ;  /* 0x009896800000895d */ /* 0x004fea0003900000 */
[----:B------:R-:W2:Y:S02]  /*87e0*/  @!P0 SYNCS.PHASECHK.TRANS64 P0, [R0+URZ+0x80], R4 ;  /* 0x00008004000085a7 */ /* 0x000ea400080010ff */
[----:B--2---:R-:W-:Y:S05]  /*87f0*/  @!P0 BRA `(.L_x_71) ;  /* 0xfffffffc00f08947 */ /* 0x004fea000383ffff */
[----:B------:R-:W-:Y:S05]  /*8800*/  BRA `(.L_x_155) ;  /* 0xffffffb000bc7947 */ /* 0x000fea000383ffff */
.L_x_73:
[----:B------:R-:W-:-:S13]  /*8810*/  R2UR UR4, R4 ;  /* 0x00000000040472ca */ /* 0x000fda00000e0000 */
[----:B------:R-:W-:-:S07]  /*8820*/  MOV R0, UR4 ;  /* 0x0000000400007c02 */ /* 0x000fce0008000f00 */
.L_x_156:
[----:B-1----:R1:W2:Y:S02]  /*8830*/  SYNCS.PHASECHK.TRANS64.TRYWAIT P0, [R0+URZ+0xc0], R5 ;  /* 0x0000c005000075a7 */ /* 0x0022a400080011ff */
[----:B--2---:R-:W-:Y:S05]  /*8840*/  @!P0 NANOSLEEP.SYNCS 0x989680 ;  /* 0x009896800000895d */ /* 0x004fea0003900000 */
[----:B------:R-:W2:Y:S02]  /*8850*/  @!P0 SYNCS.PHASECHK.TRANS64 P0, [R0+URZ+0xc0], R5 ;  /* 0x0000c005000085a7 */ /* 0x000ea400080010ff */
[----:B--2---:R-:W-:Y:S05]  /*8860*/  @!P0 BRA `(.L_x_156) ;  /* 0xfffffffc00f08947 */ /* 0x004fea000383ffff */
[----:B------:R-:W-:Y:S05]  /*8870*/  BRA `(.L_x_157) ;  /* 0xffffffb400107947 */ /* 0x000fea000383ffff */
.L_x_76:
[----:B------:R-:W-:Y:S07]  /*8880*/  MOV R0, UR5 ;  /* 0x0000000500007c02 */ /* 0x000fee0008000f00 */
.L_x_158:
[----:B-1----:R1:W2:Y:S02]  /*8890*/  SYNCS.PHASECHK.TRANS64.TRYWAIT P0, [R0+URZ], R5 ;  /* 0x00000005000075a7 */ /* 0x0022a400080011ff */
[----:B--2---:R-:W-:Y:S05]  /*88a0*/  @!P0 NANOSLEEP.SYNCS 0x989680 ;  /* 0x009896800000895d */ /* 0x004fea0003900000 */
[----:B------:R-:W2:Y:S02]  /*88b0*/  @!P0 SYNCS.PHASECHK.TRANS64 P0, [R0+URZ], R5 ;  /* 0x00000005000085a7 */ /* 0x000ea400080010ff */
[----:B--2---:R-:W-:Y:S05]  /*88c0*/  @!P0 BRA `(.L_x_158) ;  /* 0xfffffffc00f08947 */ /* 0x004fea000383ffff */
[----:B------:R-:W-:Y:S05]  /*88d0*/  BRA `(.L_x_75) ;  /* 0xffffffb400287947 */ /* 0x000fea000383ffff */
.L_x_80:
[----:B-1----:R-:W-:-:S07]  /*88e0*/  MOV R0, UR4 ;  /* 0x0000000400007c02 */ /* 0x002fce0008000f00 */
.L_x_159:
[----:B-1----:R1:W2:Y:S02]  /*88f0*/  SYNCS.PHASECHK.TRANS64.TRYWAIT P0, [R0+URZ], R3 ;  /* 0x00000003000075a7 */ /* 0x0022a400080011ff */
[----:B--2---:R-:W-:Y:S05]  /*8900*/  @!P0 NANOSLEEP.SYNCS 0x989680 ;  /* 0x009896800000895d */ /* 0x004fea0003900000 */
[----:B------:R-:W2:Y:S02]  /*8910*/  @!P0 SYNCS.PHASECHK.TRANS64 P0, [R0+URZ], R3 ;  /* 0x00000003000085a7 */ /* 0x000ea400080010ff */
[----:B--2---:R-:W-:Y:S05]  /*8920*/  @!P0 BRA `(.L_x_159) ;  /* 0xfffffffc00f08947 */ /* 0x004fea000383ffff */
[----:B------:R-:W-:Y:S05]  /*8930*/  BRA `(.L_x_160) ;  /* 0xffffffbc00407947 */ /* 0x000fea000383ffff */
.L_x_81:
[----:B------:R-:W-:-:S07]  /*8940*/  MOV R0, UR5 ;  /* 0x0000000500007c02 */ /* 0x000fce0008000f00 */
.L_x_161:
[----:B-1----:R1:W2:Y:S02]  /*8950*/  SYNCS.PHASECHK.TRANS64.TRYWAIT P0, [R0+URZ], R3 ;  /* 0x00000003000075a7 */ /* 0x0022a400080011ff */
[----:B--2---:R-:W-:Y:S05]  /*8960*/  @!P0 NANOSLEEP.SYNCS 0x989680 ;  /* 0x009896800000895d */ /* 0x004fea0003900000 */
[----:B------:R-:W2:Y:S02]  /*8970*/  @!P0 SYNCS.PHASECHK.TRANS64 P0, [R0+URZ], R3 ;  /* 0x00000003000085a7 */ /* 0x000ea400080010ff */
[----:B--2---:R-:W-:Y:S05]  /*8980*/  @!P0 BRA `(.L_x_161) ;  /* 0xfffffffc00f08947 */ /* 0x004fea000383ffff */
[----:B------:R-:W-:Y:S05]  /*8990*/  BRA `(.L_x_162) ;  /* 0xffffffbc00507947 */ /* 0x000fea000383ffff */
.L_x_82:
[----:B------:R-:W-:-:S07]  /*89a0*/  MOV R0, UR5 ;  /* 0x0000000500007c02 */ /* 0x000fce0008000f00 */
.L_x_163:
[----:B-1----:R1:W2:Y:S02]  /*89b0*/  SYNCS.PHASECHK.TRANS64.TRYWAIT P0, [R0+URZ], R3 ;  /* 0x00000003000075a7 */ /* 0x0022a400080011ff */
[----:B--2---:R-:W-:Y:S05]  /*89c0*/  @!P0 NANOSLEEP.SYNCS 0x989680 ;  /* 0x009896800000895d */ /* 0x004fea0003900000 */
[----:B------:R-:W2:Y:S02]  /*89d0*/  @!P0 SYNCS.PHASECHK.TRANS64 P0, [R0+URZ], R3 ;  /* 0x00000003000085a7 */ /* 0x000ea400080010ff */
[----:B--2---:R-:W-:Y:S05]  /*89e0*/  @!P0 BRA `(.L_x_163) ;  /* 0xfffffffc00f08947 */ /* 0x004fea000383ffff */
[----:B------:R-:W-:Y:S05]  /*89f0*/  BRA `(.L_x_164) ;  /* 0xffffffbc005c7947 */ /* 0x000fea000383ffff */
.L_x_85:
[----:B------:R-:W-:-:S07]  /*8a00*/  MOV R0, UR62 ;  /* 0x0000003e00007c02 */ /* 0x000fce0008000f00 */
.L_x_165:
[----:B-1----:R1:W2:Y:S02]  /*8a10*/  SYNCS.PHASECHK.TRANS64.TRYWAIT P1, [R0+URZ+0x100], R2 ;  /* 0x00010002000075a7 */ /* 0x0022a400080211ff */
[----:B--2---:R-:W-:Y:S05]  /*8a20*/  @!P1 NANOSLEEP.SYNCS 0x989680 ;  /* 0x009896800000995d */ /* 0x004fea0003900000 */
[----:B------:R-:W2:Y:S02]  /*8a30*/  @!P1 SYNCS.PHASECHK.TRANS64 P1, [R0+URZ+0x100], R2 ;  /* 0x00010002000095a7 */ /* 0x000ea400080210ff */
[----:B--2---:R-:W-:Y:S05]  /*8a40*/  @!P1 BRA `(.L_x_165) ;  /* 0xfffffffc00f09947 */ /* 0x004fea000383ffff */
[----:B------:R-:W-:Y:S05]  /*8a50*/  BRA `(.L_x_166) ;  /* 0xffffffbc00ac7947 */ /* 0x000fea000383ffff */
.L_x_90:
[----:B--2---:R2:W4:Y:S02]  /*8a60*/  SYNCS.PHASECHK.TRANS64.TRYWAIT P0, [R0+URZ+0x80], R2 ;  /* 0x00008002000075a7 */ /* 0x00452400080011ff */
[----:B----4-:R-:W-:Y:S05]  /*8a70*/  @!P0 NANOSLEEP.SYNCS 0x989680 ;  /* 0x009896800000895d */ /* 0x010fea0003900000 */
[----:B------:R-:W4:Y:S02]  /*8a80*/  @!P0 SYNCS.PHASECHK.TRANS64 P0, [R0+URZ+0x80], R2 ;  /* 0x00008002000085a7 */ /* 0x000f2400080010ff */
[----:B----4-:R-:W-:Y:S05]  /*8a90*/  @!P0 BRA `(.L_x_90) ;  /* 0xfffffffc00f08947 */ /* 0x010fea000383ffff */
[----:B------:R-:W-:Y:S05]  /*8aa0*/  BRA `(.L_x_167) ;  /* 0xffffffc000b47947 */ /* 0x000fea000383ffff */
.L_x_93:
[----:B------:R-:W-:Y:S07]  /*8ab0*/  MOV R0, UR7 ;  /* 0x0000000700007c02 */ /* 0x000fee0008000f00 */
.L_x_168:
[----:B--2---:R2:W4:Y:S02]  /*8ac0*/  SYNCS.PHASECHK.TRANS64.TRYWAIT P0, [R0+URZ+0x78], R2 ;  /* 0x00007802000075a7 */ /* 0x00452400080011ff */
[----:B----4-:R-:W-:Y:S05]  /*8ad0*/  @!P0 NANOSLEEP.SYNCS 0x989680 ;  /* 0x009896800000895d */ /* 0x010fea0003900000 */
[----:B------:R-:W4:Y:S02]  /*8ae0*/  @!P0 SYNCS.PHASECHK.TRANS64 P0, [R0+URZ+0x78], R2 ;  /* 0x00007802000085a7 */ /* 0x000f2400080010ff */
[----:B----4-:R-:W-:Y:S05]  /*8af0*/  @!P0 BRA `(.L_x_168) ;  /* 0xfffffffc00f08947 */ /* 0x010fea000383ffff */
[----:B------:R-:W-:Y:S05]  /*8b00*/  BRA `(.L_x_92) ;  /* 0xffffffc400947947 */ /* 0x000fea000383ffff */
.L_x_96:
[----:B------:R-:W-:Y:S07]  /*8b10*/  MOV R0, UR4 ;  /* 0x0000000400007c02 */ /* 0x000fee0008000f00 */
.L_x_169:
[----:B-1----:R1:W2:Y:S02]  /*8b20*/  SYNCS.PHASECHK.TRANS64.TRYWAIT P0, [R0+URZ+0x58], R9 ;  /* 0x00005809000075a7 */ /* 0x0022a400080011ff */
[----:B--2---:R-:W-:Y:S05]  /*8b30*/  @!P0 NANOSLEEP.SYNCS 0x989680 ;  /* 0x009896800000895d */ /* 0x004fea0003900000 */
[----:B------:R-:W2:Y:S02]  /*8b40*/  @!P0 SYNCS.PHASECHK.TRANS64 P0, [R0+URZ+0x58], R9 ;  /* 0x00005809000085a7 */ /* 0x000ea400080010ff */
[----:B--2---:R-:W-:Y:S05]  /*8b50*/  @!P0 BRA `(.L_x_169) ;  /* 0xfffffffc00f08947 */ /* 0x004fea000383ffff */
[----:B------:R-:W-:Y:S05]  /*8b60*/  BRA `(.L_x_170) ;  /* 0xffffffc8000c7947 */ /* 0x000fea000383ffff */
.L_x_97:
[----:B------:R-:W-:Y:S07]  /*8b70*/  MOV R0, UR6 ;  /* 0x0000000600007c02 */ /* 0x000fee0008000f00 */
.L_x_171:
[----:B-1----:R1:W2:Y:S02]  /*8b80*/  SYNCS.PHASECHK.TRANS64.TRYWAIT P0, [R0+URZ+0x58], R14 ;  /* 0x0000580e000075a7 */ /* 0x0022a400080011ff */
[----:B--2---:R-:W-:Y:S05]  /*8b90*/  @!P0 NANOSLEEP.SYNCS 0x989680 ;  /* 0x009896800000895d */ /* 0x004fea0003900000 */
[----:B------:R-:W2:Y:S02]  /*8ba0*/  @!P0 SYNCS.PHASECHK.TRANS64 P0, [R0+URZ+0x58], R14 ;  /* 0x0000580e000085a7 */ /* 0x000ea400080010ff */
[----:B--2---:R-:W-:Y:S05]  /*8bb0*/  @!P0 BRA `(.L_x_171) ;  /* 0xfffffffc00f08947 */ /* 0x004fea000383ffff */
[----:B------:R-:W-:Y:S05]  /*8bc0*/  BRA `(.L_x_172) ;  /* 0xffffffc800c87947 */ /* 0x000fea000383ffff */
.L_x_99:
[----:B------:R-:W-:-:S07]  /*8bd0*/  MOV R0, UR4 ;  /* 0x0000000400007c02 */ /* 0x000fce0008000f00 */
.L_x_173:
[----:B-1----:R1:W4:Y:S02]  /*8be0*/  SYNCS.PHASECHK.TRANS64.TRYWAIT P0, [R0+URZ], R2 ;  /* 0x00000002000075a7 */ /* 0x00232400080011ff */
[----:B----4-:R-:W-:Y:S05]  /*8bf0*/  @!P0 NANOSLEEP.SYNCS 0x989680 ;  /* 0x009896800000895d */ /* 0x010fea0003900000 */
[----:B------:R-:W4:Y:S02]  /*8c00*/  @!P0 SYNCS.PHASECHK.TRANS64 P0, [R0+URZ], R2 ;  /* 0x00000002000085a7 */ /* 0x000f2400080010ff */
[----:B----4-:R-:W-:Y:S05]  /*8c10*/  @!P0 BRA `(.L_x_173) ;  /* 0xfffffffc00f08947 */ /* 0x010fea000383ffff */
[----:B------:R-:W-:Y:S05]  /*8c20*/  BRA `(.L_x_174) ;  /* 0xffffffcc00707947 */ /* 0x000fea000383ffff */
.L_x_100:
[----:B------:R-:W-:-:S07]  /*8c30*/  MOV R0, UR5 ;  /* 0x0000000500007c02 */ /* 0x000fce0008000f00 */
.L_x_175:
[----:B-1----:R1:W4:Y:S02]  /*8c40*/  SYNCS.PHASECHK.TRANS64.TRYWAIT P0, [R0+URZ], R2 ;  /* 0x00000002000075a7 */ /* 0x00232400080011ff */
[----:B----4-:R-:W-:Y:S05]  /*8c50*/  @!P0 NANOSLEEP.SYNCS 0x989680 ;  /* 0x009896800000895d */ /* 0x010fea0003900000 */
[----:B------:R-:W4:Y:S02]  /*8c60*/  @!P0 SYNCS.PHASECHK.TRANS64 P0, [R0+URZ], R2 ;  /* 0x00000002000085a7 */ /* 0x000f2400080010ff */
[----:B----4-:R-:W-:Y:S05]  /*8c70*/  @!P0 BRA `(.L_x_175) ;  /* 0xfffffffc00f08947 */ /* 0x010fea000383ffff */
[----:B------:R-:W-:Y:S05]  /*8c80*/  BRA `(.L_x_176) ;  /* 0xffffffcc007c7947 */ /* 0x000fea000383ffff */
.L_x_102:
[----:B--2---:R2:W3:Y:S02]  /*8c90*/  SYNCS.PHASECHK.TRANS64.TRYWAIT P0, [R0+URZ+0x80], R2 ;  /* 0x00008002000075a7 */ /* 0x0044e400080011ff */
[----:B---3--:R-:W-:Y:S05]  /*8ca0*/  @!P0 NANOSLEEP.SYNCS 0x989680 ;  /* 0x009896800000895d */ /* 0x008fea0003900000 */
[----:B------:R-:W3:Y:S02]  /*8cb0*/  @!P0 SYNCS.PHASECHK.TRANS64 P0, [R0+URZ+0x80], R2 ;  /* 0x00008002000085a7 */ /* 0x000ee400080010ff */
[----:B---3--:R-:W-:Y:S05]  /*8cc0*/  @!P0 BRA `(.L_x_102) ;  /* 0xfffffffc00f08947 */ /* 0x008fea000383ffff */
[----:B------:R-:W-:Y:S05]  /*8cd0*/  BRA `(.L_x_177) ;  /* 0xffffffd000747947 */ /* 0x000fea000383ffff */
.L_x_112:
[----:B-1----:R1:W3:Y:S02]  /*8ce0*/  SYNCS.PHASECHK.TRANS64.TRYWAIT P1, [R0+URZ+0x40], R3 ;  /* 0x00004003000075a7 */ /* 0x0022e400080211ff */
[----:B---3--:R-:W-:Y:S05]  /*8cf0*/  @!P1 NANOSLEEP.SYNCS 0x989680 ;  /* 0x009896800000995d */ /* 0x008fea0003900000 */
[----:B------:R-:W3:Y:S02]  /*8d00*/  @!P1 SYNCS.PHASECHK.TRANS64 P1, [R0+URZ+0x40], R3 ;  /* 0x00004003000095a7 */ /* 0x000ee400080210ff */
[----:B---3--:R-:W-:Y:S05]  /*8d10*/  @!P1 BRA `(.L_x_112) ;  /* 0xfffffffc00f09947 */ /* 0x008fea000383ffff */
[----:B------:R-:W-:Y:S05]  /*8d20*/  BRA `(.L_x_111) ;  /* 0xffffffdc00a47947 */ /* 0x000fea000383ffff */
.L_x_114:
[----:B-1----:R1:W4:Y:S02]  /*8d30*/  SYNCS.PHASECHK.TRANS64.TRYWAIT P0, [R81+URZ+0xa0], R2 ;  /* 0x0000a002510075a7 */ /* 0x00232400080011ff */
[----:B----4-:R-:W-:Y:S05]  /*8d40*/  @!P0 NANOSLEEP.SYNCS 0x989680 ;  /* 0x009896800000895d */ /* 0x010fea0003900000 */
[----:B------:R-:W4:Y:S02]  /*8d50*/  @!P0 SYNCS.PHASECHK.TRANS64 P0, [R81+URZ+0xa0], R2 ;  /* 0x0000a002510085a7 */ /* 0x000f2400080010ff */
[----:B----4-:R-:W-:Y:S05]  /*8d60*/  @!P0 BRA `(.L_x_114) ;  /* 0xfffffffc00f08947 */ /* 0x010fea000383ffff */
[----:B------:R-:W-:Y:S05]  /*8d70*/  BRA `(.L_x_113) ;  /* 0xffffffdc00dc7947 */ /* 0x000fea000383ffff */
.L_x_125:
[----:B-1----:R1:W2:Y:S02]  /*8d80*/  SYNCS.PHASECHK.TRANS64.TRYWAIT P0, [R2+URZ+0x40], R91 ;  /* 0x0000405b020075a7 */ /* 0x0022a400080011ff */
[----:B--2---:R-:W-:Y:S05]  /*8d90*/  @!P0 NANOSLEEP.SYNCS 0x989680 ;  /* 0x009896800000895d */ /* 0x004fea0003900000 */
[----:B------:R-:W2:Y:S02]  /*8da0*/  @!P0 SYNCS.PHASECHK.TRANS64 P0, [R2+URZ+0x40], R91 ;  /* 0x0000405b020085a7 */ /* 0x000ea400080010ff */
[----:B--2---:R-:W-:Y:S05]  /*8db0*/  @!P0 BRA `(.L_x_125) ;  /* 0xfffffffc00f08947 */ /* 0x004fea000383ffff */
[----:B------:R-:W-:Y:S05]  /*8dc0*/  BRA `(.L_x_124) ;  /* 0xffffffe8001c7947 */ /* 0x000fea000383ffff */
        .weak           $__internal_0_$__cuda_sm10x_tcgen05_guardrail_trap_col_being_dealloced_not_returned_by_alloc
        .type           $__internal_0_$__cuda_sm10x_tcgen05_guardrail_trap_col_being_dealloced_not_returned_by_alloc,@function
        .size           $__internal_0_$__cuda_sm10x_tcgen05_guardrail_trap_col_being_dealloced_not_returned_by_alloc,($__internal_1_$__cuda_sm10x_tcgen05_guardrail_trap_phase_invalid_during_alloc - $__internal_0_$__cuda_sm10x_tcgen05_guardrail_trap_col_being_dealloced_not_returned_by_alloc)
$__internal_0_$__cuda_sm10x_tcgen05_guardrail_trap_col_being_dealloced_not_returned_by_alloc:
[----:B------:R-:W-:Y:S05]  /*8dd0*/  BPT.TRAP 0x1 ;  /* 0x000000040000795c */ /* 0x000fea0000300000 */
[----:B------:R-:W-:-:S04]  /*8de0*/  HFMA2 R3, -RZ, RZ, 0, 0 ;  /* 0x00000000ff037431 */ /* 0x000fc800000001ff */
[----:B------:R-:W-:Y:S05]  /*8df0*/  RET.REL.NODEC R2 `(_ZN7cutlass13device_kernelINS_4gemm6kernel13GemmUniversalIN4cute5tupleIJiiiiEEENS1_10collective13CollectiveMmaINS1_35MainloopSm100TmaUmmaWarpSpecializedILi4ELi2ELi4ENS5_IJNS4_1CILi2EEENSA_ILi1EEESC_EEEEENS5_IJNSA_ILi128EEENSA_ILi64EEESF_EEENS_10tfloat32_tENS5_IJlSC_lEEESI_SJ_NS4_8TiledMMAINS4_8MMA_AtomIJNS4_23SM100_MMA_TF32_2x1SM_SSISI_SI_fLi128ELi64ELNS4_4UMMA5MajorE0ELSO_0ELNSN_7ScaleInE0ELSP_0EEEEEENS4_6LayoutINS5_IJSC_SC_SC_EEENS5_IJNSA_ILi0EEESU_SU_EEEEENS5_IJNS4_10UnderscoreESX_SX_EEEEENS4_18SM100_TMA_2SM_LOADENS4_14ComposedLayoutINS4_7SwizzleILi3ELi4ELi3EEENS4_18smem_ptr_flag_bitsILi32EEENSS_INS5_IJNSA_ILi8EEENSA_ILi32EEEEEENS5_IJS17_SC_EEEEEEEvNS4_8identityES10_S1B_vS1C_EENS_8epilogue10collective18CollectiveEpilogueINS1E_23Sm100TmaWarpSpecializedILi3ELi2ELi16ELb1ELb0EEEJNS5_IJSG_SG_SF_EEENS5_IJNSS_ISG_SC_EENSS_INS5_IJNSA_ILi16EEESB_EEENS5_IJSC_S17_EEEEEEEESI_SJ_SI_SJ_NS1E_6fusion15FusionCallbacksIS1I_NS1Q_17LinearCombinationISI_fSI_fLNS_15FloatRoundStyleE2EEES1J_S1P_JEEENS4_5SM1004TMEM4LOAD26SM100_TMEM_LOAD_32dp32b16xENS4_13SM90_TMA_LOADENS11_INS12_ILi2ELi4ELi3EEES15_NSS_INS5_IJS16_S1L_EEENS5_IJS1L_SC_EEEEEEENS4_39AutoVectorizingCopyWithAssumedAlignmentILi128EEENS4_14SM90_TMA_STOREES25_S27_S27_EEEvvEEEEvNT_6ParamsE) ;  /* 0xffffff7002807950 */ /* 0x000fea0003c3ffff */
        .weak           $__internal_1_$__cuda_sm10x_tcgen05_guardrail_trap_phase_invalid_during_alloc
        .type           $__internal_1_$__cuda_sm10x_tcgen05_guardrail_trap_phase_invalid_during_alloc,@function
        .size           $__internal_1_$__cuda_sm10x_tcgen05_guardrail_trap_phase_invalid_during_alloc,($__internal_2_$__cuda_sm10x_tcgen05_guardrail_trap_unallocated_columns_being_dealloced - $__internal_1_$__cuda_sm10x_tcgen05_guardrail_trap_phase_invalid_during_alloc)
$__internal_1_$__cuda_sm10x_tcgen05_guardrail_trap_phase_invalid_during_alloc:
[----:B------:R-:W-:Y:S05]  /*8e00*/  BPT.TRAP 0x1 ;  /* 0x000000040000795c */ /* 0x000fea0000300000 */
[----:B------:R-:W-:-:S04]  /*8e10*/  MOV R3, 0x0 ;  /* 0x0000000000037802 */ /* 0x000fc80000000f00 */
[----:B------:R-:W-:Y:S05]  /*8e20*/  RET.REL.NODEC R2 `(_ZN7cutlass13device_kernelINS_4gemm6kernel13GemmUniversalIN4cute5tupleIJiiiiEEENS1_10collective13CollectiveMmaINS1_35MainloopSm100TmaUmmaWarpSpecializedILi4ELi2ELi4ENS5_IJNS4_1CILi2EEENSA_ILi1EEESC_EEEEENS5_IJNSA_ILi128EEENSA_ILi64EEESF_EEENS_10tfloat32_tENS5_IJlSC_lEEESI_SJ_NS4_8TiledMMAINS4_8MMA_AtomIJNS4_23SM100_MMA_TF32_2x1SM_SSISI_SI_fLi128ELi64ELNS4_4UMMA5MajorE0ELSO_0ELNSN_7ScaleInE0ELSP_0EEEEEENS4_6LayoutINS5_IJSC_SC_SC_EEENS5_IJNSA_ILi0EEESU_SU_EEEEENS5_IJNS4_10UnderscoreESX_SX_EEEEENS4_18SM100_TMA_2SM_LOADENS4_14ComposedLayoutINS4_7SwizzleILi3ELi4ELi3EEENS4_18smem_ptr_flag_bitsILi32EEENSS_INS5_IJNSA_ILi8EEENSA_ILi32EEEEEENS5_IJS17_SC_EEEEEEEvNS4_8identityES10_S1B_vS1C_EENS_8epilogue10collective18CollectiveEpilogueINS1E_23Sm100TmaWarpSpecializedILi3ELi2ELi16ELb1ELb0EEEJNS5_IJSG_SG_SF_EEENS5_IJNSS_ISG_SC_EENSS_INS5_IJNSA_ILi16EEESB_EEENS5_IJSC_S17_EEEEEEEESI_SJ_SI_SJ_NS1E_6fusion15FusionCallbacksIS1I_NS1Q_17LinearCombinationISI_fSI_fLNS_15FloatRoundStyleE2EEES1J_S1P_JEEENS4_5SM1004TMEM4LOAD26SM100_TMEM_LOAD_32dp32b16xENS4_13SM90_TMA_LOADENS11_INS12_ILi2ELi4ELi3EEES15_NSS_INS5_IJS16_S1L_EEENS5_IJS1L_SC_EEEEEEENS4_39AutoVectorizingCopyWithAssumedAlignmentILi128EEENS4_14SM90_TMA_STOREES25_S27_S27_EEEvvEEEEvNT_6ParamsE) ;  /* 0xffffff7002747950 */ /* 0x000fea0003c3ffff */
        .weak           $__internal_2_$__cuda_sm10x_tcgen05_guardrail_trap_unallocated_columns_being_dealloced
        .type           $__internal_2_$__cuda_sm10x_tcgen05_guardrail_trap_unallocated_columns_being_dealloced,@function
        .size           $__internal_2_$__cuda_sm10x_tcgen05_guardrail_trap_unallocated_columns_being_dealloced,(.L_x_179 - $__internal_2_$__cuda_sm10x_tcgen05_guardrail_trap_unallocated_columns_being_dealloced)
$__internal_2_$__cuda_sm10x_tcgen05_guardrail_trap_unallocated_columns_being_dealloced:
[----:B------:R-:W-:Y:S05]  /*8e30*/  BPT.TRAP 0x1 ;  /* 0x000000040000795c */ /* 0x000fea0000300000 */
[----:B------:R-:W-:-:S04]  /*8e40*/  HFMA2 R3, -RZ, RZ, 0, 0 ;  /* 0x00000000ff037431 */ /* 0x000fc800000001ff */
[----:B------:R-:W-:Y:S05]  /*8e50*/  RET.REL.NODEC R2 `(_ZN7cutlass13device_kernelINS_4gemm6kernel13GemmUniversalIN4cute5tupleIJiiiiEEENS1_10collective13CollectiveMmaINS1_35MainloopSm100TmaUmmaWarpSpecializedILi4ELi2ELi4ENS5_IJNS4_1CILi2EEENSA_ILi1EEESC_EEEEENS5_IJNSA_ILi128EEENSA_ILi64EEESF_EEENS_10tfloat32_tENS5_IJlSC_lEEESI_SJ_NS4_8TiledMMAINS4_8MMA_AtomIJNS4_23SM100_MMA_TF32_2x1SM_SSISI_SI_fLi128ELi64ELNS4_4UMMA5MajorE0ELSO_0ELNSN_7ScaleInE0ELSP_0EEEEEENS4_6LayoutINS5_IJSC_SC_SC_EEENS5_IJNSA_ILi0EEESU_SU_EEEEENS5_IJNS4_10UnderscoreESX_SX_EEEEENS4_18SM100_TMA_2SM_LOADENS4_14ComposedLayoutINS4_7SwizzleILi3ELi4ELi3EEENS4_18smem_ptr_flag_bitsILi32EEENSS_INS5_IJNSA_ILi8EEENSA_ILi32EEEEEENS5_IJS17_SC_EEEEEEEvNS4_8identityES10_S1B_vS1C_EENS_8epilogue10collective18CollectiveEpilogueINS1E_23Sm100TmaWarpSpecializedILi3ELi2ELi16ELb1ELb0EEEJNS5_IJSG_SG_SF_EEENS5_IJNSS_ISG_SC_EENSS_INS5_IJNSA_ILi16EEESB_EEENS5_IJSC_S17_EEEEEEEESI_SJ_SI_SJ_NS1E_6fusion15FusionCallbacksIS1I_NS1Q_17LinearCombinationISI_fSI_fLNS_15FloatRoundStyleE2EEES1J_S1P_JEEENS4_5SM1004TMEM4LOAD26SM100_TMEM_LOAD_32dp32b16xENS4_13SM90_TMA_LOADENS11_INS12_ILi2ELi4ELi3EEES15_NSS_INS5_IJS16_S1L_EEENS5_IJS1L_SC_EEEEEEENS4_39AutoVectorizingCopyWithAssumedAlignmentILi128EEENS4_14SM90_TMA_STOREES25_S27_S27_EEEvvEEEEvNT_6ParamsE) ;  /* 0xffffff7002687950 */ /* 0x000fea0003c3ffff */
.L_x_178:
[----:B------:R-:W-:-:S00]  /*8e60*/  BRA `(.L_x_178) ;  /* 0xfffffffc00fc7947 */ /* 0x000fc0000383ffff */
[----:B------:R-:W-:-:S00]  /*8e70*/  NOP ;  /* 0x0000000000007918 */ /* 0x000fc00000000000 */
        /* <DEDUP_REMOVED lines=8> */
.L_x_179:


//--------------------- .nv.global.init           --------------------------
	.section	.nv.global.init,"aw",@progbits
.nv.global.init:
	.type		$str$27,@object
	.size		$str$27,($str$28 - $str$27)
$str$27:
        /*0000*/ 	.byte	0x28, 0x61, 0x64, 0x64, 0x72, 0x65, 0x73, 0x73, 0x20, 0x26, 0x20, 0x6d, 0x61, 0x73, 0x6b, 0x29
        /*0010*/ 	.byte	0x20, 0x3d, 0x3d, 0x20, 0x30, 0x00
	.type		$str$28,@object
	.size		$str$28,($str$26 - $str$28)
$str$28:
        /*0016*/ 	.byte	0x2f, 0x74, 0x6d, 0x70, 0x2f, 0x63, 0x75, 0x74, 0x6c, 0x61, 0x73, 0x73, 0x5f, 0x73, 0x77, 0x65
        /*0026*/ 	.byte	0x65, 0x70, 0x5f, 0x73, 0x72, 0x63, 0x2f, 0x69, 0x6e, 0x63, 0x6c, 0x75, 0x64, 0x65, 0x2f, 0x63
        /*0036*/ 	.byte	0x75, 0x74, 0x65, 0x2f, 0x70, 0x6f, 0x69, 0x6e, 0x74, 0x65, 0x72, 0x5f, 0x66, 0x6c, 0x61, 0x67
        /*0046*/ 	.byte	0x67, 0x65, 0x64, 0x2e, 0x68, 0x70, 0x70, 0x00
	.type		$str$26,@object
	.size		$str$26,($str$25 - $str$26)
$str$26:
        /*004e*/ 	.byte	0x2f, 0x74, 0x6d, 0x70, 0x2f, 0x63, 0x75, 0x74, 0x6c, 0x61, 0x73, 0x73, 0x5f, 0x73, 0x77, 0x65
        /*005e*/ 	.byte	0x65, 0x70, 0x5f, 0x73, 0x72, 0x63, 0x2f, 0x69, 0x6e, 0x63, 0x6c, 0x75, 0x64, 0x65, 0x2f, 0x63
        /*006e*/ 	.byte	0x75, 0x74, 0x65, 0x2f, 0x61, 0x74, 0x6f, 0x6d, 0x2f, 0x63, 0x6f, 0x70, 0x79, 0x5f, 0x74, 0x72
        /*007e*/ 	.byte	0x61, 0x69, 0x74, 0x73, 0x5f, 0x73, 0x6d, 0x31, 0x30, 0x30, 0x2e, 0x68, 0x70, 0x70, 0x00
	.type		$str$25,@object
	.size		$str$25,(__unnamed_1 - $str$25)
$str$25:
        /*008d*/ 	.byte	0x28, 0x28, 0x75, 0x69, 0x6e, 0x74, 0x33, 0x32, 0x5f, 0x74, 0x28, 0x74, 0x68, 0x72, 0x65, 0x61
        /*009d*/ 	.byte	0x64, 0x49, 0x64, 0x78, 0x2e, 0x78, 0x29, 0x20, 0x2f, 0x20, 0x33, 0x32, 0x29, 0x20, 0x25, 0x20
        /*00ad*/ 	.byte	0x34, 0x29, 0x20, 0x3d, 0x3d, 0x20, 0x28, 0x28, 0x28, 0x74, 0x6d, 0x65, 0x6d, 0x5f, 0x61, 0x64
        /*00bd*/ 	.byte	0x64, 0x72, 0x20, 0x3e, 0x3e, 0x20, 0x31, 0x36, 0x29, 0x20, 0x2f, 0x20, 0x33, 0x32, 0x29, 0x20
        /*00cd*/ 	.byte	0x25, 0x20, 0x34, 0x29, 0x00
	.type		__unnamed_1,@object
	.size		__unnamed_1,(__unnamed_2 - __unnamed_1)
__unnamed_1:
        /*00d2*/ 	.byte	0x61, 0x75, 0x74, 0x6f, 0x20, 0x63, 0x75, 0x74, 0x65, 0x3a, 0x3a, 0x61, 0x73, 0x5f, 0x70, 0x6f
        /* <DEDUP_REMOVED lines=24> */
        /*0262*/ 	.byte	0x43, 0x3c, 0x32, 0x30, 0x34, 0x38, 0x3e, 0x3e, 0x3e, 0x3e, 0x5d, 0x00
	.type		__unnamed_2,@object
	.size		__unnamed_2,(.L_2 - __unnamed_2)
__unnamed_2:
        /* <DEDUP_REMOVED lines=42> */
        /*050e*/ 	.byte	0x3e, 0x5d, 0x00
.L_2:


//--------------------- .nv.shared._ZN7cutlass13device_kernelINS_4gemm6kernel13GemmUniversalIN4cute5tupleIJiiiiEEENS1_10collective13CollectiveMmaINS1_35MainloopSm100TmaUmmaWarpSpecializedILi4ELi2ELi4ENS5_IJNS4_1CILi2EEENSA_ILi1EEESC_EEEEENS5_IJNSA_ILi128EEENSA_ILi64EEESF_EEENS_10tfloat32_tENS5_IJlSC_lEEESI_SJ_NS4_8TiledMMAINS4_8MMA_AtomIJNS4_23SM100_MMA_TF32_2x1SM_SSISI_SI_fLi128ELi64ELNS4_4UMMA5MajorE0ELSO_0ELNSN_7ScaleInE0ELSP_0EEEEEENS4_6LayoutINS5_IJSC_SC_SC_EEENS5_IJNSA_ILi0EEESU_SU_EEEEENS5_IJNS4_10UnderscoreESX_SX_EEEEENS4_18SM100_TMA_2SM_LOADENS4_14ComposedLayoutINS4_7SwizzleILi3ELi4ELi3EEENS4_18smem_ptr_flag_bitsILi32EEENSS_INS5_IJNSA_ILi8EEENSA_ILi32EEEEEENS5_IJS17_SC_EEEEEEEvNS4_8identityES10_S1B_vS1C_EENS_8epilogue10collective18CollectiveEpilogueINS1E_23Sm100TmaWarpSpecializedILi3ELi2ELi16ELb1ELb0EEEJNS5_IJSG_SG_SF_EEENS5_IJNSS_ISG_SC_EENSS_INS5_IJNSA_ILi16EEESB_EEENS5_IJSC_S17_EEEEEEEESI_SJ_SI_SJ_NS1E_6fusion15FusionCallbacksIS1I_NS1Q_17LinearCombinationISI_fSI_fLNS_15FloatRoundStyleE2EEES1J_S1P_JEEENS4_5SM1004TMEM4LOAD26SM100_TMEM_LOAD_32dp32b16xENS4_13SM90_TMA_LOADENS11_INS12_ILi2ELi4ELi3EEES15_NSS_INS5_IJS16_S1L_EEENS5_IJS1L_SC_EEEEEEENS4_39AutoVectorizingCopyWithAssumedAlignmentILi128EEENS4_14SM90_TMA_STOREES25_S27_S27_EEEvvEEEEvNT_6ParamsE --------------------------
	.section	.nv.shared._ZN7cutlass13device_kernelINS_4gemm6kernel13GemmUniversalIN4cute5tupleIJiiiiEEENS1_10collective13CollectiveMmaINS1_35MainloopSm100TmaUmmaWarpSpecializedILi4ELi2ELi4ENS5_IJNS4_1CILi2EEENSA_ILi1EEESC_EEEEENS5_IJNSA_ILi128EEENSA_ILi64EEESF_EEENS_10tfloat32_tENS5_IJlSC_lEEESI_SJ_NS4_8TiledMMAINS4_8MMA_AtomIJNS4_23SM100_MMA_TF32_2x1SM_SSISI_SI_fLi128ELi64ELNS4_4UMMA5MajorE0ELSO_0ELNSN_7ScaleInE0ELSP_0EEEEEENS4_6LayoutINS5_IJSC_SC_SC_EEENS5_IJNSA_ILi0EEESU_SU_EEEEENS5_IJNS4_10UnderscoreESX_SX_EEEEENS4_18SM100_TMA_2SM_LOADENS4_14ComposedLayoutINS4_7SwizzleILi3ELi4ELi3EEENS4_18smem_ptr_flag_bitsILi32EEENSS_INS5_IJNSA_ILi8EEENSA_ILi32EEEEEENS5_IJS17_SC_EEEEEEEvNS4_8identityES10_S1B_vS1C_EENS_8epilogue10collective18CollectiveEpilogueINS1E_23Sm100TmaWarpSpecializedILi3ELi2ELi16ELb1ELb0EEEJNS5_IJSG_SG_SF_EEENS5_IJNSS_ISG_SC_EENSS_INS5_IJNSA_ILi16EEESB_EEENS5_IJSC_S17_EEEEEEEESI_SJ_SI_SJ_NS1E_6fusion15FusionCallbacksIS1I_NS1Q_17LinearCombinationISI_fSI_fLNS_15FloatRoundStyleE2EEES1J_S1P_JEEENS4_5SM1004TMEM4LOAD26SM100_TMEM_LOAD_32dp32b16xENS4_13SM90_TMA_LOADENS11_INS12_ILi2ELi4ELi3EEES15_NSS_INS5_IJS16_S1L_EEENS5_IJS1L_SC_EEEEEEENS4_39AutoVectorizingCopyWithAssumedAlignmentILi128EEENS4_14SM90_TMA_STOREES25_S27_S27_EEEvvEEEEvNT_6ParamsE,"aw",@nobits
	.sectionflags	@""
	.align	16
	.zero		1024


//--------------------- .nv.shared.reserved.0     --------------------------
	.section	.nv.shared.reserved.0,"aw",@nobits
	.weak		__nv_reservedSMEM_offset_0_alias
	.size		__nv_reservedSMEM_offset_0_alias, 0, 64
	.other		__nv_reservedSMEM_offset_0_alias,@"STO_CUDA_RESERVED_SHARED STV_DEFAULT"
__nv_reservedSMEM_offset_0_alias:
	.zero		0
.nv.shared.reserved.0:
	.zero		64
	.weak		__nv_reservedSMEM_tcgen05_partition
	.type		__nv_reservedSMEM_tcgen05_partition,@object
	.size		__nv_reservedSMEM_tcgen05_partition,(.L_0 - __nv_reservedSMEM_tcgen05_partition)
__nv_reservedSMEM_tcgen05_partition:
	.zero		32
.L_0:


//--------------------- .nv.global                --------------------------
	.section	.nv.global,"aw",@nobits
.nv.global:
	.type		_ZN40_INTERNAL_acbf0954_4_k_cu_ab272803_101734cute1_E,@object
	.size		_ZN40_INTERNAL_acbf0954_4_k_cu_ab272803_101734cute1_E,(_ZN40_INTERNAL_acbf0954_4_k_cu_ab272803_101734cuda3std3__45__cpo6cbeginE - _ZN40_INTERNAL_acbf0954_4_k_cu_ab272803_101734cute1_E)
_ZN40_INTERNAL_acbf0954_4_k_cu_ab272803_101734cute1_E:
	.zero		1
	.type		_ZN40_INTERNAL_acbf0954_4_k_cu_ab272803_101734cuda3std3__45__cpo6cbeginE,@object
	.size		_ZN40_INTERNAL_acbf0954_4_k_cu_ab272803_101734cuda3std3__45__cpo6cbeginE,(_ZN40_INTERNAL_acbf0954_4_k_cu_ab272803_101734cuda3std3__48in_placeE - _ZN40_INTERNAL_acbf0954_4_k_cu_ab272803_101734cuda3std3__45__cpo6cbeginE)
_ZN40_INTERNAL_acbf0954_4_k_cu_ab272803_101734cuda3std3__45__cpo6cbeginE:
	.zero		1
	.type		_ZN40_INTERNAL_acbf0954_4_k_cu_ab272803_101734cuda3std3__48in_placeE,@object
	.size		_ZN40_INTERNAL_acbf0954_4_k_cu_ab272803_101734cuda3std3__48in_placeE,(_ZN40_INTERNAL_acbf0954_4_k_cu_ab272803_101734cuda3std6ranges3__45__cpo9iter_moveE - _ZN40_INTERNAL_acbf0954_4_k_cu_ab272803_101734cuda3std3__48in_placeE)
_ZN40_INTERNAL_acbf0954_4_k_cu_ab272803_101734cuda3std3__48in_placeE:
	.zero		1
	.type		_ZN40_INTERNAL_acbf0954_4_k_cu_ab272803_101734cuda3std6ranges3__45__cpo9iter_moveE,@object
	.size		_ZN40_INTERNAL_acbf0954_4_k_cu_ab272803_101734cuda3std6ranges3__45__cpo9iter_moveE,(_ZN40_INTERNAL_acbf0954_4_k_cu_ab272803_101734cuda3std3__45__cpo5beginE - _ZN40_INTERNAL_acbf0954_4_k_cu_ab272803_101734cuda3std6ranges3__45__cpo9iter_moveE)
_ZN40_INTERNAL_acbf0954_4_k_cu_ab272803_101734cuda3std6ranges3__45__cpo9iter_moveE:
	.zero		1
	.type		_ZN40_INTERNAL_acbf0954_4_k_cu_ab272803_101734cuda3std3__45__cpo5beginE,@object
	.size		_ZN40_INTERNAL_acbf0954_4_k_cu_ab272803_101734cuda3std3__45__cpo5beginE,(_ZN40_INTERNAL_acbf0954_4_k_cu_ab272803_101734cuda3std3__442_GLOBAL__N__acbf0954_4_k_cu_ab272803_101736ignoreE - _ZN40_INTERNAL_acbf0954_4_k_cu_ab272803_101734cuda3std3__45__cpo5beginE)
_ZN40_INTERNAL_acbf0954_4_k_cu_ab272803_101734cuda3std3__45__cpo5beginE:
	.zero		1
	.type		_ZN40_INTERNAL_acbf0954_4_k_cu_ab272803_101734cuda3std3__442_GLOBAL__N__acbf0954_4_k_cu_ab272803_101736ignoreE,@object
	.size		_ZN40_INTERNAL_acbf0954_4_k_cu_ab272803_101734cuda3std3__442_GLOBAL__N__acbf0954_4_k_cu_ab272803_101736ignoreE,(_ZN40_INTERNAL_acbf0954_4_k_cu_ab272803_101734cute7productE - _ZN40_INTERNAL_acbf0954_4_k_cu_ab272803_101734cuda3std3__442_GLOBAL__N__acbf0954_4_k_cu_ab272803_101736ignoreE)
_ZN40_INTERNAL_acbf0954_4_k_cu_ab272803_101734cuda3std3__442_GLOBAL__N__acbf0954_4_k_cu_ab272803_101736ignoreE:
	.zero		1
	.type		_ZN40_INTERNAL_acbf0954_4_k_cu_ab272803_101734cute7productE,@object
	.size		_ZN40_INTERNAL_acbf0954_4_k_cu_ab272803_101734cute7productE,(_ZN40_INTERNAL_acbf0954_4_k_cu_ab272803_101734cuda3std3__45__cpo3endE - _ZN40_INTERNAL_acbf0954_4_k_cu_ab272803_101734cute7productE)
_ZN40_INTERNAL_acbf0954_4_k_cu_ab272803_101734cute7productE:
	.zero		1
	.type		_ZN40_INTERNAL_acbf0954_4_k_cu_ab272803_101734cuda3std3__45__cpo3endE,@object
	.size		_ZN40_INTERNAL_acbf0954_4_k_cu_ab272803_101734cuda3std3__45__cpo3endE,(_ZN40_INTERNAL_acbf0954_4_k_cu_ab272803_101734cuda3std3__419piecewise_constructE - _ZN40_INTERNAL_acbf0954_4_k_cu_ab272803_101734cuda3std3__45__cpo3endE)
_ZN40_INTERNAL_acbf0954_4_k_cu_ab272803_101734cuda3std3__45__cpo3endE:
	.zero		1
	.type		_ZN40_INTERNAL_acbf0954_4_k_cu_ab272803_101734cuda3std3__419piecewise_constructE,@object
	.size		_ZN40_INTERNAL_acbf0954_4_k_cu_ab272803_101734cuda3std3__419piecewise_constructE,(_ZN40_INTERNAL_acbf0954_4_k_cu_ab272803_101734cuda3std3__45__cpo4cendE - _ZN40_INTERNAL_acbf0954_4_k_cu_ab272803_101734cuda3std3__419piecewise_constructE)
_ZN40_INTERNAL_acbf0954_4_k_cu_ab272803_101734cuda3std3__419piecewise_constructE:
	.zero		1
	.type		_ZN40_INTERNAL_acbf0954_4_k_cu_ab272803_101734cuda3std3__45__cpo4cendE,@object
	.size		_ZN40_INTERNAL_acbf0954_4_k_cu_ab272803_101734cuda3std3__45__cpo4cendE,(_ZN40_INTERNAL_acbf0954_4_k_cu_ab272803_101734cuda3std6ranges3__45__cpo4swapE - _ZN40_INTERNAL_acbf0954_4_k_cu_ab272803_101734cuda3std3__45__cpo4cendE)
_ZN40_INTERNAL_acbf0954_4_k_cu_ab272803_101734cuda3std3__45__cpo4cendE:
	.zero		1
	.type		_ZN40_INTERNAL_acbf0954_4_k_cu_ab272803_101734cuda3std6ranges3__45__cpo4swapE,@object
	.size		_ZN40_INTERNAL_acbf0954_4_k_cu_ab272803_101734cuda3std6ranges3__45__cpo4swapE,(.L_10 - _ZN40_INTERNAL_acbf0954_4_k_cu_ab272803_101734cuda3std6ranges3__45__cpo4swapE)
_ZN40_INTERNAL_acbf0954_4_k_cu_ab272803_101734cuda3std6ranges3__45__cpo4swapE:
	.zero		1
.L_10:


//--------------------- .nv.constant0._ZN7cutlass13device_kernelINS_4gemm6kernel13GemmUniversalIN4cute5tupleIJiiiiEEENS1_10collective13CollectiveMmaINS1_35MainloopSm100TmaUmmaWarpSpecializedILi4ELi2ELi4ENS5_IJNS4_1CILi2EEENSA_ILi1EEESC_EEEEENS5_IJNSA_ILi128EEENSA_ILi64EEESF_EEENS_10tfloat32_tENS5_IJlSC_lEEESI_SJ_NS4_8TiledMMAINS4_8MMA_AtomIJNS4_23SM100_MMA_TF32_2x1SM_SSISI_SI_fLi128ELi64ELNS4_4UMMA5MajorE0ELSO_0ELNSN_7ScaleInE0ELSP_0EEEEEENS4_6LayoutINS5_IJSC_SC_SC_EEENS5_IJNSA_ILi0EEESU_SU_EEEEENS5_IJNS4_10UnderscoreESX_SX_EEEEENS4_18SM100_TMA_2SM_LOADENS4_14ComposedLayoutINS4_7SwizzleILi3ELi4ELi3EEENS4_18smem_ptr_flag_bitsILi32EEENSS_INS5_IJNSA_ILi8EEENSA_ILi32EEEEEENS5_IJS17_SC_EEEEEEEvNS4_8identityES10_S1B_vS1C_EENS_8epilogue10collective18CollectiveEpilogueINS1E_23Sm100TmaWarpSpecializedILi3ELi2ELi16ELb1ELb0EEEJNS5_IJSG_SG_SF_EEENS5_IJNSS_ISG_SC_EENSS_INS5_IJNSA_ILi16EEESB_EEENS5_IJSC_S17_EEEEEEEESI_SJ_SI_SJ_NS1E_6fusion15FusionCallbacksIS1I_NS1Q_17LinearCombinationISI_fSI_fLNS_15FloatRoundStyleE2EEES1J_S1P_JEEENS4_5SM1004TMEM4LOAD26SM100_TMEM_LOAD_32dp32b16xENS4_13SM90_TMA_LOADENS11_INS12_ILi2ELi4ELi3EEES15_NSS_INS5_IJS16_S1L_EEENS5_IJS1L_SC_EEEEEEENS4_39AutoVectorizingCopyWithAssumedAlignmentILi128EEENS4_14SM90_TMA_STOREES25_S27_S27_EEEvvEEEEvNT_6ParamsE --------------------------
	.section	.nv.constant0._ZN7cutlass13device_kernelINS_4gemm6kernel13GemmUniversalIN4cute5tupleIJiiiiEEENS1_10collective13CollectiveMmaINS1_35MainloopSm100TmaUmmaWarpSpecializedILi4ELi2ELi4ENS5_IJNS4_1CILi2EEENSA_ILi1EEESC_EEEEENS5_IJNSA_ILi128EEENSA_ILi64EEESF_EEENS_10tfloat32_tENS5_IJlSC_lEEESI_SJ_NS4_8TiledMMAINS4_8MMA_AtomIJNS4_23SM100_MMA_TF32_2x1SM_SSISI_SI_fLi128ELi64ELNS4_4UMMA5MajorE0ELSO_0ELNSN_7ScaleInE0ELSP_0EEEEEENS4_6LayoutINS5_IJSC_SC_SC_EEENS5_IJNSA_ILi0EEESU_SU_EEEEENS5_IJNS4_10UnderscoreESX_SX_EEEEENS4_18SM100_TMA_2SM_LOADENS4_14ComposedLayoutINS4_7SwizzleILi3ELi4ELi3EEENS4_18smem_ptr_flag_bitsILi32EEENSS_INS5_IJNSA_ILi8EEENSA_ILi32EEEEEENS5_IJS17_SC_EEEEEEEvNS4_8identityES10_S1B_vS1C_EENS_8epilogue10collective18CollectiveEpilogueINS1E_23Sm100TmaWarpSpecializedILi3ELi2ELi16ELb1ELb0EEEJNS5_IJSG_SG_SF_EEENS5_IJNSS_ISG_SC_EENSS_INS5_IJNSA_ILi16EEESB_EEENS5_IJSC_S17_EEEEEEEESI_SJ_SI_SJ_NS1E_6fusion15FusionCallbacksIS1I_NS1Q_17LinearCombinationISI_fSI_fLNS_15FloatRoundStyleE2EEES1J_S1P_JEEENS4_5SM1004TMEM4LOAD26SM100_TMEM_LOAD_32dp32b16xENS4_13SM90_TMA_LOADENS11_INS12_ILi2ELi4ELi3EEES15_NSS_INS5_IJS16_S1L_EEENS5_IJS1L_SC_EEEEEEENS4_39AutoVectorizingCopyWithAssumedAlignmentILi128EEENS4_14SM90_TMA_STOREES25_S27_S27_EEEvvEEEEvNT_6ParamsE,"a",@progbits
	.sectionflags	@""
	.align	4
.nv.constant0._ZN7cutlass13device_kernelINS_4gemm6kernel13GemmUniversalIN4cute5tupleIJiiiiEEENS1_10collective13CollectiveMmaINS1_35MainloopSm100TmaUmmaWarpSpecializedILi4ELi2ELi4ENS5_IJNS4_1CILi2EEENSA_ILi1EEESC_EEEEENS5_IJNSA_ILi128EEENSA_ILi64EEESF_EEENS_10tfloat32_tENS5_IJlSC_lEEESI_SJ_NS4_8TiledMMAINS4_8MMA_AtomIJNS4_23SM100_MMA_TF32_2x1SM_SSISI_SI_fLi128ELi64ELNS4_4UMMA5MajorE0ELSO_0ELNSN_7ScaleInE0ELSP_0EEEEEENS4_6LayoutINS5_IJSC_SC_SC_EEENS5_IJNSA_ILi0EEESU_SU_EEEEENS5_IJNS4_10UnderscoreESX_SX_EEEEENS4_18SM100_TMA_2SM_LOADENS4_14ComposedLayoutINS4_7SwizzleILi3ELi4ELi3EEENS4_18smem_ptr_flag_bitsILi32EEENSS_INS5_IJNSA_ILi8EEENSA_ILi32EEEEEENS5_IJS17_SC_EEEEEEEvNS4_8identityES10_S1B_vS1C_EENS_8epilogue10collective18CollectiveEpilogueINS1E_23Sm100TmaWarpSpecializedILi3ELi2ELi16ELb1ELb0EEEJNS5_IJSG_SG_SF_EEENS5_IJNSS_ISG_SC_EENSS_INS5_IJNSA_ILi16EEESB_EEENS5_IJSC_S17_EEEEEEEESI_SJ_SI_SJ_NS1E_6fusion15FusionCallbacksIS1I_NS1Q_17LinearCombinationISI_fSI_fLNS_15FloatRoundStyleE2EEES1J_S1P_JEEENS4_5SM1004TMEM4LOAD26SM100_TMEM_LOAD_32dp32b16xENS4_13SM90_TMA_LOADENS11_INS12_ILi2ELi4ELi3EEES15_NSS_INS5_IJS16_S1L_EEENS5_IJS1L_SC_EEEEEEENS4_39AutoVectorizingCopyWithAssumedAlignmentILi128EEENS4_14SM90_TMA_STOREES25_S27_S27_EEEvvEEEEvNT_6ParamsE:
	.zero		2944


//--------------------- SYMBOLS --------------------------

	.type		.nv.reservedSmem.offset0,@object
	.size		.nv.reservedSmem.offset0,0x4
	.type		.nv.reservedSmem.cap,@object
	.size		.nv.reservedSmem.cap,0x4
	.type		__assertfail,@function
